def matmul_kernel(
    a_ptr,
    b_ptr,
    c_ptr,
    M,
    N,
    K,
    stride_am,
    stride_ak,
    stride_bk,
    stride_bn,
    stride_cm,
    stride_cn,
    BLOCK_M: tl.constexpr,
    BLOCK_N: tl.constexpr,
    BLOCK_K: tl.constexpr,
    GROUP_M: tl.constexpr,
):
    pid = tl.program_id(axis=0)
    num_pid_m = tl.cdiv(M, BLOCK_M)
    num_pid_n = tl.cdiv(N, BLOCK_N)
    num_pid_in_group = GROUP_M * num_pid_n
    group_id = pid // num_pid_in_group
    first_pid_m = group_id * GROUP_M
    group_size_m = min(num_pid_m - first_pid_m, GROUP_M)
    pid_m = first_pid_m + ((pid % num_pid_in_group) % group_size_m)
    pid_n = (pid % num_pid_in_group) // group_size_m

    offs_am = (pid_m * BLOCK_M + tl.arange(0, BLOCK_M)) % M
    offs_bn = (pid_n * BLOCK_N + tl.arange(0, BLOCK_N)) % N
    offs_k = tl.arange(0, BLOCK_K)
    a_ptrs = a_ptr + offs_am[:, None] * stride_am + offs_k[None, :] * stride_ak
    b_ptrs = b_ptr + offs_k[:, None] * stride_bk + offs_bn[None, :] * stride_bn

    acc = tl.zeros((BLOCK_M, BLOCK_N), dtype=tl.float32)
    for kk in range(0, tl.cdiv(K, BLOCK_K)):
        a = tl.load(a_ptrs, mask=offs_k[None, :] < K - kk * BLOCK_K, other=0.0)
        b = tl.load(b_ptrs, mask=offs_k[:, None] < K - kk * BLOCK_K, other=0.0)
        acc = tl.dot(a, b, acc)
        a_ptrs += BLOCK_K * stride_ak
        b_ptrs += BLOCK_K * stride_bk

    c = acc.to(c_ptr.dtype.element_ty)
    offs_cm = pid_m * BLOCK_M + tl.arange(0, BLOCK_M)
    offs_cn = pid_n * BLOCK_N + tl.arange(0, BLOCK_N)
    c_ptrs = c_ptr + offs_cm[:, None] * stride_cm + offs_cn[None, :] * stride_cn
    mask = (offs_cm[:, None] < M) & (offs_cn[None, :] < N)
    tl.store(c_ptrs, c, mask=mask)

# config = {"BLOCK_K": 32, "BLOCK_M": 64, "BLOCK_N": 128, "GROUP_M": 1, "arch": "sm_80", "dtype": "fp16", "num_ctas": 1, "num_stages": 3, "num_warps": 4}
# arch = sm_80


// ===== COMPILED SASS (sm_80) =====

	.target	sm_80

	.elftype	@"ET_EXEC"


//--------------------- .note.nv.tkinfo           --------------------------
	.section	.note.nv.tkinfo,"",@"SHT_NOTE"
	.sectionflags	@"SHF_NOTE_NV_TKINFO"
	.tkinfo
        /*0018*/ 	.word	0x00000002
        /*0030*/ 	.string	""
        /*0030*/ 	.string	"ptxas"
        /*0030*/ 	.string	"Cuda compilation tools, release 13.0, V13.0.88"
        /*0030*/ 	.string	"Build cuda_13.0.r13.0/compiler.36424714_0"
        /*0030*/ 	.string	"-v  -suppress-debug-info  -lineinfo  -arch sm_80 "



//--------------------- .note.nv.cuinfo           --------------------------
	.section	.note.nv.cuinfo,"",@"SHT_NOTE"
	.sectionflags	@"SHF_NOTE_NV_CUINFO"
        /*0018*/ 	.short	0x0002
        /*001a*/ 	.short	0x0050
        /*001c*/ 	.short	0x0082
	.zero		2


//--------------------- .nv.info                  --------------------------
	.section	.nv.info,"",@"SHT_CUDA_INFO"
	.align	4


	//----- nvinfo : EIATTR_REGCOUNT
	.align		4
        /*0000*/ 	.byte	0x04, 0x2f
        /*0002*/ 	.short	(.L_1 - .L_0)
	.align		4
.L_0:
        /*0004*/ 	.word	index@(matmul_kernel)
        /*0008*/ 	.word	0x000000fe


	//----- nvinfo : EIATTR_FRAME_SIZE
	.align		4
.L_1:
        /*000c*/ 	.byte	0x04, 0x11
        /*000e*/ 	.short	(.L_3 - .L_2)
	.align		4
.L_2:
        /*0010*/ 	.word	index@(matmul_kernel)
        /*0014*/ 	.word	0x00000000


	//----- nvinfo : EIATTR_MIN_STACK_SIZE
	.align		4
.L_3:
        /*0018*/ 	.byte	0x04, 0x12
        /*001a*/ 	.short	(.L_5 - .L_4)
	.align		4
.L_4:
        /*001c*/ 	.word	index@(matmul_kernel)
        /*0020*/ 	.word	0x00000000
.L_5:


//--------------------- .nv.info.matmul_kernel    --------------------------
	.section	.nv.info.matmul_kernel,"",@"SHT_CUDA_INFO"
	.sectionflags	@""
	.align	4


	//----- nvinfo : EIATTR_CUDA_API_VERSION
	.align		4
        /*0000*/ 	.byte	0x04, 0x37
        /*0002*/ 	.short	(.L_7 - .L_6)
.L_6:
        /*0004*/ 	.word	0x00000082


	//----- nvinfo : EIATTR_SW2861232_WAR
	.align		4
.L_7:
        /*0008*/ 	.byte	0x01, 0x35
	.zero		2


	//----- nvinfo : EIATTR_PARAM_CBANK
	.align		4
        /*000c*/ 	.byte	0x04, 0x0a
        /*000e*/ 	.short	(.L_9 - .L_8)
	.align		4
.L_8:
        /*0010*/ 	.word	index@(.nv.constant0.matmul_kernel)
        /*0014*/ 	.short	0x0160
        /*0016*/ 	.short	0x0050


	//----- nvinfo : EIATTR_CBANK_PARAM_SIZE
	.align		4
.L_9:
        /*0018*/ 	.byte	0x03, 0x19
        /*001a*/ 	.short	0x0050


	//----- nvinfo : EIATTR_KPARAM_INFO
	.align		4
        /*001c*/ 	.byte	0x04, 0x17
        /*001e*/ 	.short	(.L_11 - .L_10)
.L_10:
        /*0020*/ 	.word	0x00000000
        /*0024*/ 	.short	0x000d
        /*0026*/ 	.short	0x0048
        /*0028*/ 	.byte	0x00, 0xf4, 0x21, 0x00


	//----- nvinfo : EIATTR_KPARAM_INFO
	.align		4
.L_11:
        /*002c*/ 	.byte	0x04, 0x17
        /*002e*/ 	.short	(.L_13 - .L_12)
.L_12:
        /*0030*/ 	.word	0x00000000
        /*0034*/ 	.short	0x000c
        /*0036*/ 	.short	0x0040
        /*0038*/ 	.byte	0x00, 0xf4, 0x21, 0x00


	//----- nvinfo : EIATTR_KPARAM_INFO
	.align		4
.L_13:
        /*003c*/ 	.byte	0x04, 0x17
        /*003e*/ 	.short	(.L_15 - .L_14)
.L_14:
        /*0040*/ 	.word	0x00000000
        /*0044*/ 	.short	0x000b
        /*0046*/ 	.short	0x0038
        /*0048*/ 	.byte	0x00, 0xf0, 0x11, 0x00


	//----- nvinfo : EIATTR_KPARAM_INFO
	.align		4
.L_15:
        /*004c*/ 	.byte	0x04, 0x17
        /*004e*/ 	.short	(.L_17 - .L_16)
.L_16:
        /*0050*/ 	.word	0x00000000
        /*0054*/ 	.short	0x000a
        /*0056*/ 	.short	0x0034
        /*0058*/ 	.byte	0x00, 0xf0, 0x11, 0x00


	//----- nvinfo : EIATTR_KPARAM_INFO
	.align		4
.L_17:
        /*005c*/ 	.byte	0x04, 0x17
        /*005e*/ 	.short	(.L_19 - .L_18)
.L_18:
        /*0060*/ 	.word	0x00000000
        /*0064*/ 	.short	0x0009
        /*0066*/ 	.short	0x0030
        /*0068*/ 	.byte	0x00, 0xf0, 0x11, 0x00


	//----- nvinfo : EIATTR_KPARAM_INFO
	.align		4
.L_19:
        /*006c*/ 	.byte	0x04, 0x17
        /*006e*/ 	.short	(.L_21 - .L_20)
.L_20:
        /*0070*/ 	.word	0x00000000
        /*0074*/ 	.short	0x0008
        /*0076*/ 	.short	0x002c
        /*0078*/ 	.byte	0x00, 0xf0, 0x11, 0x00


	//----- nvinfo : EIATTR_KPARAM_INFO
	.align		4
.L_21:
        /*007c*/ 	.byte	0x04, 0x17
        /*007e*/ 	.short	(.L_23 - .L_22)
.L_22:
        /*0080*/ 	.word	0x00000000
        /*0084*/ 	.short	0x0007
        /*0086*/ 	.short	0x0028
        /*0088*/ 	.byte	0x00, 0xf0, 0x11, 0x00


	//----- nvinfo : EIATTR_KPARAM_INFO
	.align		4
.L_23:
        /*008c*/ 	.byte	0x04, 0x17
        /*008e*/ 	.short	(.L_25 - .L_24)
.L_24:
        /*0090*/ 	.word	0x00000000
        /*0094*/ 	.short	0x0006
        /*0096*/ 	.short	0x0024
        /*0098*/ 	.byte	0x00, 0xf0, 0x11, 0x00


	//----- nvinfo : EIATTR_KPARAM_INFO
	.align		4
.L_25:
        /*009c*/ 	.byte	0x04, 0x17
        /*009e*/ 	.short	(.L_27 - .L_26)
.L_26:
        /*00a0*/ 	.word	0x00000000
        /*00a4*/ 	.short	0x0005
        /*00a6*/ 	.short	0x0020
        /*00a8*/ 	.byte	0x00, 0xf0, 0x11, 0x00


	//----- nvinfo : EIATTR_KPARAM_INFO
	.align		4
.L_27:
        /*00ac*/ 	.byte	0x04, 0x17
        /*00ae*/ 	.short	(.L_29 - .L_28)
.L_28:
        /*00b0*/ 	.word	0x00000000
        /*00b4*/ 	.short	0x0004
        /*00b6*/ 	.short	0x001c
        /*00b8*/ 	.byte	0x00, 0xf0, 0x11, 0x00


	//----- nvinfo : EIATTR_KPARAM_INFO
	.align		4
.L_29:
        /*00bc*/ 	.byte	0x04, 0x17
        /*00be*/ 	.short	(.L_31 - .L_30)
.L_30:
        /*00c0*/ 	.word	0x00000000
        /*00c4*/ 	.short	0x0003
        /*00c6*/ 	.short	0x0018
        /*00c8*/ 	.byte	0x00, 0xf0, 0x11, 0x00


	//----- nvinfo : EIATTR_KPARAM_INFO
	.align		4
.L_31:
        /*00cc*/ 	.byte	0x04, 0x17
        /*00ce*/ 	.short	(.L_33 - .L_32)
.L_32:
        /*00d0*/ 	.word	0x00000000
        /*00d4*/ 	.short	0x0002
        /*00d6*/ 	.short	0x0010
        /*00d8*/ 	.byte	0x00, 0xf4, 0x21, 0x00


	//----- nvinfo : EIATTR_KPARAM_INFO
	.align		4
.L_33:
        /*00dc*/ 	.byte	0x04, 0x17
        /*00de*/ 	.short	(.L_35 - .L_34)
.L_34:
        /*00e0*/ 	.word	0x00000000
        /*00e4*/ 	.short	0x0001
        /*00e6*/ 	.short	0x0008
        /*00e8*/ 	.byte	0x00, 0xf4, 0x21, 0x00


	//----- nvinfo : EIATTR_KPARAM_INFO
	.align		4
.L_35:
        /*00ec*/ 	.byte	0x04, 0x17
        /*00ee*/ 	.short	(.L_37 - .L_36)
.L_36:
        /*00f0*/ 	.word	0x00000000
        /*00f4*/ 	.short	0x0000
        /*00f6*/ 	.short	0x0000
        /*00f8*/ 	.byte	0x00, 0xf4, 0x21, 0x00


	//----- nvinfo : EIATTR_MAXREG_COUNT
	.align		4
.L_37:
        /*00fc*/ 	.byte	0x03, 0x1b
        /*00fe*/ 	.short	0x00ff


	//----- nvinfo : EIATTR_NUM_BARRIERS
	.align		4
        /*0100*/ 	.byte	0x02, 0x4c
        /*0102*/ 	.byte	0x01
	.zero		1


	//----- nvinfo : EIATTR_MERCURY_ISA_VERSION
	.align		4
        /*0104*/ 	.byte	0x03, 0x5f
        /*0106*/ 	.short	0x0000


	//----- nvinfo : EIATTR_EXIT_INSTR_OFFSETS
	.align		4
        /*0108*/ 	.byte	0x04, 0x1c
        /*010a*/ 	.short	(.L_39 - .L_38)


	//   ....[0]....
.L_38:
        /*010c*/ 	.word	0x00005ee0


	//   ....[1]....
        /*0110*/ 	.word	0x00005f10


	//----- nvinfo : EIATTR_REQNTID
	.align		4
.L_39:
        /*0114*/ 	.byte	0x04, 0x10
        /*0116*/ 	.short	(.L_41 - .L_40)
.L_40:
        /*0118*/ 	.word	0x00000080
        /*011c*/ 	.word	0x00000001
        /*0120*/ 	.word	0x00000001
.L_41:


//--------------------- .nv.callgraph             --------------------------
	.section	.nv.callgraph,"",@"SHT_CUDA_CALLGRAPH"
	.align	4
	.sectionentsize	8
	.align		4
        /*0000*/ 	.word	0x00000000
	.align		4
        /*0004*/ 	.word	0xffffffff
	.align		4
        /*0008*/ 	.word	0x00000000
	.align		4
        /*000c*/ 	.word	0xfffffffe
	.align		4
        /*0010*/ 	.word	0x00000000
	.align		4
        /*0014*/ 	.word	0xfffffffd
	.align		4
        /*0018*/ 	.word	0x00000000
	.align		4
        /*001c*/ 	.word	0xfffffffc


//--------------------- .nv.rel.action            --------------------------
	.section	.nv.rel.action,"",@"SHT_CUDA_RELOCINFO"
	.align	8
	.sectionentsize	8
        /*0000*/ 	.byte	0x73, 0x00, 0x00, 0x00, 0x00, 0x00, 0x00, 0x00, 0x00, 0x00, 0x00, 0x11, 0x25, 0x00, 0x05, 0x36


//--------------------- .nv.constant0.matmul_kernel --------------------------
	.section	.nv.constant0.matmul_kernel,"a",@progbits
	.sectionflags	@""
	.align	4
.nv.constant0.matmul_kernel:
	.zero		432


//--------------------- .text.matmul_kernel       --------------------------
	.section	.text.matmul_kernel,"ax",@progbits
	.sectioninfo	@"SHI_REGISTERS=254"
	.align	128
        .global         matmul_kernel
        .type           matmul_kernel,@function
        .size           matmul_kernel,(.L_x_5 - matmul_kernel)
        .other          matmul_kernel,@"STO_CUDA_ENTRY STV_DEFAULT"
matmul_kernel:
.text.matmul_kernel:
[----:B------:R-:W-:Y:S02]  /*0000*/  IMAD.MOV.U32 R1, RZ, RZ, c[0x0][0x28] ;  /* 0x00000a00ff017624 */ /* 0x000fe400078e00ff */
[----:B------:R-:W-:Y:S01]  /*0010*/  IMAD.MOV.U32 R0, RZ, RZ, c[0x0][0x17c] ;  /* 0x00005f00ff007624 */ /* 0x000fe200078e00ff */
[----:B------:R-:W0:Y:S01]  /*0020*/  S2R R5, SR_CTAID.X ;  /* 0x0000000000057919 */ /* 0x000e220000002500 */
[----:B------:R-:W-:Y:S01]  /*0030*/  IMAD.MOV.U32 R21, RZ, RZ, c[0x0][0x180] ;  /* 0x00006000ff157624 */ /* 0x000fe200078e00ff */
[----:B------:R-:W-:Y:S02]  /*0040*/  ULDC UR4, c[0x0][0x180] ;  /* 0x0000600000047ab9 */ /* 0x000fe40000000800 */
[----:B------:R-:W-:Y:S01]  /*0050*/  IADD3 R0, R0, 0x7f, RZ ;  /* 0x0000007f00007810 */ /* 0x000fe20007ffe0ff */
[----:B------:R-:W-:Y:S01]  /*0060*/  ULDC.64 UR6, c[0x0][0x118] ;  /* 0x0000460000067ab9 */ /* 0x000fe20000000a00 */
[----:B------:R-:W-:Y:S02]  /*0070*/  IADD3 R21, R21, 0x1f, RZ ;  /* 0x0000001f15157810 */ /* 0x000fe40007ffe0ff */
[----:B------:R-:W-:-:S04]  /*0080*/  SHF.R.S32.HI R3, RZ, 0x1f, R0 ;  /* 0x0000001fff037819 */ /* 0x000fc80000011400 */
[----:B------:R-:W-:-:S04]  /*0090*/  LEA.HI R3, R3, R0, RZ, 0x7 ;  /* 0x0000000003037211 */ /* 0x000fc800078f38ff */
[----:B------:R-:W-:-:S04]  /*00a0*/  SHF.R.S32.HI R4, RZ, 0x7, R3 ;  /* 0x00000007ff047819 */ /* 0x000fc80000011403 */
[-C--:B------:R-:W-:Y:S02]  /*00b0*/  IABS R7, R4.reuse ;  /* 0x0000000400077213 */ /* 0x080fe40000000000 */
[----:B------:R-:W-:Y:S02]  /*00c0*/  IABS R10, R4 ;  /* 0x00000004000a7213 */ /* 0x000fe40000000000 */
[----:B------:R-:W1:Y:S01]  /*00d0*/  I2F.RP R0, R7 ;  /* 0x0000000700007306 */ /* 0x000e620000209400 */
[----:B0-----:R-:W-:-:S07]  /*00e0*/  IABS R8, R5 ;  /* 0x0000000500087213 */ /* 0x001fce0000000000 */
[----:B-1----:R-:W0:Y:S02]  /*00f0*/  MUFU.RCP R0, R0 ;  /* 0x0000000000007308 */ /* 0x002e240000001000 */
[----:B0-----:R-:W-:Y:S01]  /*0100*/  IADD3 R2, R0, 0xffffffe, RZ ;  /* 0x0ffffffe00027810 */ /* 0x001fe20007ffe0ff */
[----:B------:R-:W-:-:S05]  /*0110*/  IMAD.MOV R0, RZ, RZ, -R10 ;  /* 0x000000ffff007224 */ /* 0x000fca00078e0a0a */
[----:B------:R0:W1:Y:S02]  /*0120*/  F2I.FTZ.U32.TRUNC.NTZ R3, R2 ;  /* 0x0000000200037305 */ /* 0x000064000021f000 */
[----:B0-----:R-:W-:Y:S02]  /*0130*/  IMAD.MOV.U32 R2, RZ, RZ, RZ ;  /* 0x000000ffff027224 */ /* 0x001fe400078e00ff */
[----:B-1----:R-:W-:-:S04]  /*0140*/  IMAD.MOV R6, RZ, RZ, -R3 ;  /* 0x000000ffff067224 */ /* 0x002fc800078e0a03 */
[----:B------:R-:W-:Y:S02]  /*0150*/  IMAD R9, R6, R7, RZ ;  /* 0x0000000706097224 */ /* 0x000fe400078e02ff */
[----:B------:R-:W-:Y:S02]  /*0160*/  IMAD.MOV.U32 R6, RZ, RZ, R8 ;  /* 0x000000ffff067224 */ /* 0x000fe400078e0008 */
[----:B------:R-:W-:-:S06]  /*0170*/  IMAD.HI.U32 R3, R3, R9, R2 ;  /* 0x0000000903037227 */ /* 0x000fcc00078e0002 */
[----:B------:R-:W-:-:S04]  /*0180*/  IMAD.HI.U32 R3, R3, R6, RZ ;  /* 0x0000000603037227 */ /* 0x000fc800078e00ff */
[----:B------:R-:W-:-:S05]  /*0190*/  IMAD R0, R3, R0, R6 ;  /* 0x0000000003007224 */ /* 0x000fca00078e0206 */
[----:B------:R-:W-:-:S13]  /*01a0*/  ISETP.GT.U32.AND P1, PT, R7, R0, PT ;  /* 0x000000000700720c */ /* 0x000fda0003f24070 */
[----:B------:R-:W-:Y:S01]  /*01b0*/  @!P1 IMAD.IADD R0, R0, 0x1, -R7 ;  /* 0x0000000100009824 */ /* 0x000fe200078e0a07 */
[----:B------:R-:W-:Y:S02]  /*01c0*/  @!P1 IADD3 R3, R3, 0x1, RZ ;  /* 0x0000000103039810 */ /* 0x000fe40007ffe0ff */
[----:B------:R-:W-:Y:S02]  /*01d0*/  ISETP.NE.AND P1, PT, R4, RZ, PT ;  /* 0x000000ff0400720c */ /* 0x000fe40003f25270 */
[----:B------:R-:W-:Y:S02]  /*01e0*/  ISETP.GE.U32.AND P0, PT, R0, R7, PT ;  /* 0x000000070000720c */ /* 0x000fe40003f06070 */
[----:B------:R-:W-:-:S04]  /*01f0*/  LOP3.LUT R0, R5, R4, RZ, 0x3c, !PT ;  /* 0x0000000405007212 */ /* 0x000fc800078e3cff */
[----:B------:R-:W-:Y:S01]  /*0200*/  ISETP.GE.AND P2, PT, R0, RZ, PT ;  /* 0x000000ff0000720c */ /* 0x000fe20003f46270 */
[----:B------:R-:W-:-:S05]  /*0210*/  IMAD.MOV.U32 R0, RZ, RZ, c[0x0][0x178] ;  /* 0x00005e00ff007624 */ /* 0x000fca00078e00ff */
[----:B------:R-:W-:Y:S02]  /*0220*/  IADD3 R0, R0, 0x3f, RZ ;  /* 0x0000003f00007810 */ /* 0x000fe40007ffe0ff */
[----:B------:R-:W-:-:S05]  /*0230*/  @P0 IADD3 R3, R3, 0x1, RZ ;  /* 0x0000000103030810 */ /* 0x000fca0007ffe0ff */
[----:B------:R-:W-:Y:S01]  /*0240*/  IMAD.MOV.U32 R23, RZ, RZ, R3 ;  /* 0x000000ffff177224 */ /* 0x000fe200078e0003 */
[----:B------:R-:W-:-:S03]  /*0250*/  SHF.R.S32.HI R3, RZ, 0x1f, R0 ;  /* 0x0000001fff037819 */ /* 0x000fc60000011400 */
[----:B------:R-:W-:Y:S01]  /*0260*/  @!P2 IMAD.MOV R23, RZ, RZ, -R23 ;  /* 0x000000ffff17a224 */ /* 0x000fe200078e0a17 */
[----:B------:R-:W-:Y:S02]  /*0270*/  LEA.HI R3, R3, R0, RZ, 0x6 ;  /* 0x0000000003037211 */ /* 0x000fe400078f30ff */
[----:B------:R-:W-:-:S04]  /*0280*/  @!P1 LOP3.LUT R23, RZ, R4, RZ, 0x33, !PT ;  /* 0x00000004ff179212 */ /* 0x000fc800078e33ff */
[----:B------:R-:W-:Y:S01]  /*0290*/  LEA.HI.SX32 R3, R3, -R23, 0x1a ;  /* 0x8000001703037211 */ /* 0x000fe200078fd2ff */
[----:B------:R-:W-:-:S03]  /*02a0*/  IMAD.MOV R6, RZ, RZ, -R23 ;  /* 0x000000ffff067224 */ /* 0x000fc600078e0a17 */
[----:B------:R-:W-:Y:S01]  /*02b0*/  IMNMX R9, R3, 0x1, PT ;  /* 0x0000000103097817 */ /* 0x000fe20003800200 */
[----:B------:R-:W-:-:S03]  /*02c0*/  IMAD R6, R4, R6, R5 ;  /* 0x0000000604067224 */ /* 0x000fc600078e0205 */
[-C--:B------:R-:W-:Y:S02]  /*02d0*/  IABS R7, R9.reuse ;  /* 0x0000000900077213 */ /* 0x080fe40000000000 */
[----:B------:R-:W-:Y:S02]  /*02e0*/  IABS R10, R9 ;  /* 0x00000009000a7213 */ /* 0x000fe40000000000 */
[----:B------:R-:W0:Y:S08]  /*02f0*/  I2F.RP R0, R7 ;  /* 0x0000000700007306 */ /* 0x000e300000209400 */
[----:B0-----:R-:W0:Y:S02]  /*0300*/  MUFU.RCP R0, R0 ;  /* 0x0000000000007308 */ /* 0x001e240000001000 */
[----:B0-----:R-:W-:Y:S01]  /*0310*/  IADD3 R2, R0, 0xffffffe, RZ ;  /* 0x0ffffffe00027810 */ /* 0x001fe20007ffe0ff */
[----:B------:R-:W-:-:S05]  /*0320*/  IMAD.MOV R0, RZ, RZ, -R10 ;  /* 0x000000ffff007224 */ /* 0x000fca00078e0a0a */
[----:B------:R0:W1:Y:S02]  /*0330*/  F2I.FTZ.U32.TRUNC.NTZ R3, R2 ;  /* 0x0000000200037305 */ /* 0x000064000021f000 */
[----:B0-----:R-:W-:Y:S02]  /*0340*/  IMAD.MOV.U32 R2, RZ, RZ, RZ ;  /* 0x000000ffff027224 */ /* 0x001fe400078e00ff */
[----:B-1----:R-:W-:-:S04]  /*0350*/  IMAD.MOV R8, RZ, RZ, -R3 ;  /* 0x000000ffff087224 */ /* 0x002fc800078e0a03 */
[----:B------:R-:W-:Y:S01]  /*0360*/  IMAD.MOV.U32 R4, RZ, RZ, R8 ;  /* 0x000000ffff047224 */ /* 0x000fe200078e0008 */
[----:B------:R-:W-:-:S03]  /*0370*/  IABS R8, R6 ;  /* 0x0000000600087213 */ /* 0x000fc60000000000 */
        /* <DEDUP_REMOVED lines=11> */
[----:B------:R-:W-:Y:S02]  /*0430*/  ISETP.GE.AND P2, PT, R0, RZ, PT ;  /* 0x000000ff0000720c */ /* 0x000fe40003f46270 */
[----:B------:R-:W0:Y:S05]  /*0440*/  S2R R0, SR_TID.X ;  /* 0x0000000000007919 */ /* 0x000e2a0000002100 */
[----:B------:R-:W-:Y:S02]  /*0450*/  @P0 IADD3 R3, R3, 0x1, RZ ;  /* 0x0000000103030810 */ /* 0x000fe40007ffe0ff */
[----:B------:R-:W-:-:S03]  /*0460*/  ISETP.GT.AND P0, PT, R21, 0x1f, PT ;  /* 0x0000001f1500780c */ /* 0x000fc60003f04270 */
[----:B------:R-:W-:-:S04]  /*0470*/  IMAD.MOV.U32 R19, RZ, RZ, R3 ;  /* 0x000000ffff137224 */ /* 0x000fc800078e0003 */
[----:B------:R-:W-:Y:S01]  /*0480*/  @!P2 IMAD.MOV R19, RZ, RZ, -R19 ;  /* 0x000000ffff13a224 */ /* 0x000fe200078e0a13 */
[----:B------:R-:W-:-:S05]  /*0490*/  @!P1 LOP3.LUT R19, RZ, R9, RZ, 0x33, !PT ;  /* 0x00000009ff139212 */ /* 0x000fca00078e33ff */
[----:B------:R-:W-:Y:S02]  /*04a0*/  IMAD.MOV R2, RZ, RZ, -R19 ;  /* 0x000000ffff027224 */ /* 0x000fe400078e0a13 */
[----:B------:R-:W-:Y:S02]  /*04b0*/  IMAD.SHL.U32 R19, R19, 0x80, RZ ;  /* 0x0000008013137824 */ /* 0x000fe400078e00ff */
[----:B------:R-:W-:Y:S01]  /*04c0*/  IMAD R2, R9, R2, R6 ;  /* 0x0000000209027224 */ /* 0x000fe200078e0206 */
[----:B0-----:R-:W-:Y:S02]  /*04d0*/  SHF.R.U32.HI R3, RZ, 0x6, R0 ;  /* 0x00000006ff037819 */ /* 0x001fe40000011600 */
[C---:B------:R-:W-:Y:S01]  /*04e0*/  LOP3.LUT R22, R0.reuse, 0x3f, RZ, 0xc0, !PT ;  /* 0x0000003f00167812 */ /* 0x040fe200078ec0ff */
[----:B------:R-:W-:Y:S01]  /*04f0*/  IMAD.IADD R23, R23, 0x1, R2 ;  /* 0x0000000117177824 */ /* 0x000fe200078e0202 */
[----:B------:R-:W-:Y:S02]  /*0500*/  SGXT.U32 R2, R3, 0x1 ;  /* 0x000000010302781a */ /* 0x000fe40000000000 */
[----:B------:R-:W-:Y:S01]  /*0510*/  LOP3.LUT R3, R0, 0x60, RZ, 0xc0, !PT ;  /* 0x0000006000037812 */ /* 0x000fe200078ec0ff */
[----:B------:R-:W-:Y:S01]  /*0520*/  IMAD R20, R23, 0x40, R22 ;  /* 0x0000004017147824 */ /* 0x000fe200078e0216 */
[----:B------:R-:W-:-:S02]  /*0530*/  LOP3.LUT R4, R2, 0x2, RZ, 0xfc, !PT ;  /* 0x0000000202047812 */ /* 0x000fc400078efcff */
[C---:B------:R-:W-:Y:S02]  /*0540*/  LOP3.LUT R5, R2.reuse, 0x4, RZ, 0xfc, !PT ;  /* 0x0000000402057812 */ /* 0x040fe400078efcff */
[C---:B------:R-:W-:Y:S02]  /*0550*/  LOP3.LUT R6, R2.reuse, 0x6, RZ, 0xfc, !PT ;  /* 0x0000000602067812 */ /* 0x040fe400078efcff */
[C---:B------:R-:W-:Y:S02]  /*0560*/  LOP3.LUT R7, R2.reuse, 0x8, RZ, 0xfc, !PT ;  /* 0x0000000802077812 */ /* 0x040fe400078efcff */
[C---:B------:R-:W-:Y:S02]  /*0570*/  LOP3.LUT R8, R2.reuse, 0xa, RZ, 0xfc, !PT ;  /* 0x0000000a02087812 */ /* 0x040fe400078efcff */
[C---:B------:R-:W-:Y:S02]  /*0580*/  LOP3.LUT R9, R2.reuse, 0xc, RZ, 0xfc, !PT ;  /* 0x0000000c02097812 */ /* 0x040fe400078efcff */
        /* <DEDUP_REMOVED lines=8> */
[----:B------:R-:W-:Y:S01]  /*0610*/  LOP3.LUT R18, R2, 0x1e, RZ, 0xfc, !PT ;  /* 0x0000001e02127812 */ /* 0x000fe200078efcff */
[----:B------:R-:W-:Y:S05]  /*0620*/  @P0 BRA `(.L_x_0) ;  /* 0x0000012000000947 */ /* 0x000fea0003800000 */
[----:B------:R-:W-:Y:S01]  /*0630*/  IMAD.SHL.U32 R21, R0, 0x8, RZ ;  /* 0x0000000800157824 */ /* 0x000fe200078e00ff */
[----:B------:R-:W-:Y:S01]  /*0640*/  CS2R R112, SRZ ;  /* 0x0000000000707805 */ /* 0x000fe2000001ff00 */
        /* <DEDUP_REMOVED lines=15> */
[----:B------:R-:W-:Y:S05]  /*0740*/  BRA `(.L_x_1) ;  /* 0x00003a4000007947 */ /* 0x000fea0003800000 */
.L_x_0:
[----:B------:R-:W-:Y:S01]  /*0750*/  IABS R23, c[0x0][0x17c] ;  /* 0x00005f0000177a13 */ /* 0x000fe20000000000 */
[----:B------:R-:W-:Y:S01]  /*0760*/  IMAD.SHL.U32 R22, R22, 0x2, RZ ;  /* 0x0000000216167824 */ /* 0x000fe200078e00ff */
[----:B------:R-:W-:Y:S01]  /*0770*/  LEA.HI R24, R3, R19, RZ, 0x1b ;  /* 0x0000001303187211 */ /* 0x000fe200078fd8ff */
[----:B------:R-:W-:Y:S01]  /*0780*/  IMAD.MOV.U32 R171, RZ, RZ, c[0x0][0x18c] ;  /* 0x00006300ffab7624 */ /* 0x000fe200078e00ff */
[----:B------:R-:W0:Y:S01]  /*0790*/  I2F.RP R28, R23 ;  /* 0x00000017001c7306 */ /* 0x000e220000209400 */
[----:B------:R-:W-:Y:S01]  /*07a0*/  IABS R43, c[0x0][0x178] ;  /* 0x00005e00002b7a13 */ /* 0x000fe20000000000 */
[----:B------:R-:W-:Y:S01]  /*07b0*/  IMAD.MOV.U32 R170, RZ, RZ, c[0x0][0x188] ;  /* 0x00006200ffaa7624 */ /* 0x000fe200078e00ff */
[----:B------:R-:W-:Y:S01]  /*07c0*/  IADD3 R29, R24, 0x78, RZ ;  /* 0x00000078181d7810 */ /* 0x000fe20007ffe0ff */
[----:B------:R-:W-:Y:S01]  /*07d0*/  IMAD R154, R2, c[0x0][0x188], RZ ;  /* 0x00006200029a7a24 */ /* 0x000fe200078e02ff */
[----:B------:R-:W-:Y:S01]  /*07e0*/  IADD3 R25, R24, 0x7c, RZ ;  /* 0x0000007c18197810 */ /* 0x000fe20007ffe0ff */
[----:B------:R-:W-:Y:S01]  /*07f0*/  IMAD R155, R18, c[0x0][0x188], RZ ;  /* 0x00006200129b7a24 */ /* 0x000fe200078e02ff */
[----:B------:R-:W-:Y:S01]  /*0800*/  IABS R32, R29 ;  /* 0x0000001d00207213 */ /* 0x000fe20000000000 */
[----:B------:R-:W-:Y:S01]  /*0810*/  IMAD R156, R17, c[0x0][0x188], RZ ;  /* 0x00006200119c7a24 */ /* 0x000fe200078e02ff */
[----:B------:R-:W-:Y:S01]  /*0820*/  ISETP.GE.AND P5, PT, R25, RZ, PT ;  /* 0x000000ff1900720c */ /* 0x000fe20003fa6270 */
[----:B------:R-:W-:Y:S01]  /*0830*/  IMAD R157, R16, c[0x0][0x188], RZ ;  /* 0x00006200109d7a24 */ /* 0x000fe200078e02ff */
[----:B------:R-:W-:Y:S01]  /*0840*/  ISETP.GE.AND P2, PT, R29, RZ, PT ;  /* 0x000000ff1d00720c */ /* 0x000fe20003f46270 */
[----:B------:R-:W-:Y:S01]  /*0850*/  IMAD R158, R15, c[0x0][0x188], RZ ;  /* 0x000062000f9e7a24 */ /* 0x000fe200078e02ff */
[----:B------:R-:W-:Y:S01]  /*0860*/  IADD3 R33, R24, 0x6c, RZ ;  /* 0x0000006c18217810 */ /* 0x000fe20007ffe0ff */
[----:B------:R-:W-:Y:S01]  /*0870*/  IMAD R159, R14, c[0x0][0x188], RZ ;  /* 0x000062000e9f7a24 */ /* 0x000fe200078e02ff */
[----:B------:R-:W-:Y:S01]  /*0880*/  IADD3 R35, R24, 0x5c, RZ ;  /* 0x0000005c18237810 */ /* 0x000fe20007ffe0ff */
[----:B0-----:R-:W0:Y:S01]  /*0890*/  MUFU.RCP R28, R28 ;  /* 0x0000001c001c7308 */ /* 0x001e220000001000 */
[----:B------:R-:W-:Y:S01]  /*08a0*/  IABS R36, R33 ;  /* 0x0000002100247213 */ /* 0x000fe20000000000 */
[----:B------:R-:W-:Y:S01]  /*08b0*/  IMAD R160, R13, c[0x0][0x188], RZ ;  /* 0x000062000da07a24 */ /* 0x000fe200078e02ff */
[----:B------:R-:W-:Y:S01]  /*08c0*/  ISETP.GE.AND P3, PT, R33, RZ, PT ;  /* 0x000000ff2100720c */ /* 0x000fe20003f66270 */
[----:B------:R-:W-:Y:S01]  /*08d0*/  IMAD R161, R12, c[0x0][0x188], RZ ;  /* 0x000062000ca17a24 */ /* 0x000fe200078e02ff */
[----:B------:R-:W-:Y:S01]  /*08e0*/  IADD3 R33, R24, 0x60, RZ ;  /* 0x0000006018217810 */ /* 0x000fe20007ffe0ff */
[----:B------:R-:W-:Y:S01]  /*08f0*/  IMAD R162, R11, c[0x0][0x188], RZ ;  /* 0x000062000ba27a24 */ /* 0x000fe200078e02ff */
[----:B------:R-:W-:Y:S01]  /*0900*/  IABS R42, R35 ;  /* 0x00000023002a7213 */ /* 0x000fe20000000000 */
[----:B------:R-:W-:Y:S01]  /*0910*/  IMAD R163, R10, c[0x0][0x188], RZ ;  /* 0x000062000aa37a24 */ /* 0x000fe200078e02ff */
[----:B------:R-:W-:Y:S01]  /*0920*/  IABS R40, R33 ;  /* 0x0000002100287213 */ /* 0x000fe20000000000 */
[----:B------:R-:W-:Y:S01]  /*0930*/  IMAD R164, R9, c[0x0][0x188], RZ ;  /* 0x0000620009a47a24 */ /* 0x000fe200078e02ff */
[----:B------:R-:W-:Y:S01]  /*0940*/  IADD3 R39, R24, 0x54, RZ ;  /* 0x0000005418277810 */ /* 0x000fe20007ffe0ff */
[----:B------:R-:W-:Y:S01]  /*0950*/  IMAD R165, R8, c[0x0][0x188], RZ ;  /* 0x0000620008a57a24 */ /* 0x000fe200078e02ff */
[----:B------:R-:W-:Y:S01]  /*0960*/  IADD3 R37, R24, 0x58, RZ ;  /* 0x0000005818257810 */ /* 0x000fe20007ffe0ff */
[----:B------:R-:W-:Y:S01]  /*0970*/  IMAD R166, R7, c[0x0][0x188], RZ ;  /* 0x0000620007a67a24 */ /* 0x000fe200078e02ff */
[----:B------:R-:W-:Y:S01]  /*0980*/  IABS R46, R39 ;  /* 0x00000027002e7213 */ /* 0x000fe20000000000 */
[----:B------:R-:W-:Y:S01]  /*0990*/  IMAD R167, R6, c[0x0][0x188], RZ ;  /* 0x0000620006a77a24 */ /* 0x000fe200078e02ff */
[----:B0-----:R-:W-:Y:S01]  /*09a0*/  IADD3 R26, R28, 0xffffffe, RZ ;  /* 0x0ffffffe1c1a7810 */ /* 0x001fe20007ffe0ff */
[----:B------:R-:W-:Y:S01]  /*09b0*/  IMAD R168, R5, c[0x0][0x188], RZ ;  /* 0x0000620005a87a24 */ /* 0x000fe200078e02ff */
[----:B------:R-:W-:Y:S01]  /*09c0*/  IABS R44, R37 ;  /* 0x00000025002c7213 */ /* 0x000fe20000000000 */
[----:B------:R-:W-:Y:S01]  /*09d0*/  IMAD R169, R4, c[0x0][0x188], RZ ;  /* 0x0000620004a97a24 */ /* 0x000fe200078e02ff */
[----:B------:R0:W1:Y:S01]  /*09e0*/  F2I.FTZ.U32.TRUNC.NTZ R27, R26 ;  /* 0x0000001a001b7305 */ /* 0x000062000021f000 */
[C---:B------:R-:W-:Y:S01]  /*09f0*/  IADD3 R45, R24.reuse, 0x4c, RZ ;  /* 0x0000004c182d7810 */ /* 0x040fe20007ffe0ff */
[----:B------:R-:W-:Y:S01]  /*0a00*/  CS2R R116, SRZ ;  /* 0x0000000000747805 */ /* 0x000fe2000001ff00 */
[C---:B------:R-:W-:Y:S01]  /*0a10*/  IADD3 R41, R24.reuse, 0x50, RZ ;  /* 0x0000005018297810 */ /* 0x040fe20007ffe0ff */
[----:B------:R-:W-:Y:S01]  /*0a20*/  CS2R R118, SRZ ;  /* 0x0000000000767805 */ /* 0x000fe2000001ff00 */
[----:B------:R-:W-:Y:S01]  /*0a30*/  IABS R50, R45 ;  /* 0x0000002d00327213 */ /* 0x000fe20000000000 */
[----:B------:R-:W-:Y:S01]  /*0a40*/  CS2R R112, SRZ ;  /* 0x0000000000707805 */ /* 0x000fe2000001ff00 */
[----:B------:R-:W-:Y:S01]  /*0a50*/  IABS R48, R41 ;  /* 0x0000002900307213 */ /* 0x000fe20000000000 */
[----:B------:R-:W-:Y:S01]  /*0a60*/  CS2R R114, SRZ ;  /* 0x0000000000727805 */ /* 0x000fe2000001ff00 */
[----:B0-----:R-:W-:Y:S01]  /*0a70*/  IMAD.MOV.U32 R26, RZ, RZ, RZ ;  /* 0x000000ffff1a7224 */ /* 0x001fe200078e00ff */
[C---:B------:R-:W-:Y:S01]  /*0a80*/  IADD3 R47, R24.reuse, 0x28, RZ ;  /* 0x00000028182f7810 */ /* 0x040fe20007ffe0ff */
[----:B------:R-:W-:Y:S01]  /*0a90*/  CS2R R108, SRZ ;  /* 0x00000000006c7805 */ /* 0x000fe2000001ff00 */
[C---:B------:R-:W-:Y:S01]  /*0aa0*/  IADD3 R49, R24.reuse, 0x24, RZ ;  /* 0x0000002418317810 */ /* 0x040fe20007ffe0ff */
[----:B------:R-:W-:Y:S01]  /*0ab0*/  CS2R R110, SRZ ;  /* 0x00000000006e7805 */ /* 0x000fe2000001ff00 */
[----:B------:R-:W-:Y:S01]  /*0ac0*/  IABS R66, R47 ;  /* 0x0000002f00427213 */ /* 0x000fe20000000000 */
[----:B------:R-:W-:Y:S01]  /*0ad0*/  CS2R R104, SRZ ;  /* 0x0000000000687805 */ /* 0x000fe2000001ff00 */
[--C-:B-1----:R-:W-:Y:S01]  /*0ae0*/  IMAD.MOV R30, RZ, RZ, -R27.reuse ;  /* 0x000000ffff1e7224 */ /* 0x102fe200078e0a1b */
[----:B------:R-:W-:Y:S01]  /*0af0*/  IADD3 R51, R24, 0x20, RZ ;  /* 0x0000002018337810 */ /* 0x000fe20007ffe0ff */
[----:B------:R-:W-:Y:S01]  /*0b00*/  CS2R R106, SRZ ;  /* 0x00000000006a7805 */ /* 0x000fe2000001ff00 */
[----:B------:R-:W-:Y:S01]  /*0b10*/  IABS R68, R49 ;  /* 0x0000003100447213 */ /* 0x000fe20000000000 */
[----:B------:R-:W-:Y:S01]  /*0b20*/  IMAD R31, R30, R23, RZ ;  /* 0x000000171e1f7224 */ /* 0x000fe200078e02ff */
[----:B------:R-:W-:Y:S01]  /*0b30*/  IABS R30, R25 ;  /* 0x00000019001e7213 */ /* 0x000fe20000000000 */
[----:B------:R-:W-:Y:S01]  /*0b40*/  CS2R R100, SRZ ;  /* 0x0000000000647805 */ /* 0x000fe2000001ff00 */
[----:B------:R-:W-:Y:S01]  /*0b50*/  IABS R70, R51 ;  /* 0x0000003300467213 */ /* 0x000fe20000000000 */
[----:B------:R-:W-:Y:S01]  /*0b60*/  IMAD.HI.U32 R28, R27, R31, R26 ;  /* 0x0000001f1b1c7227 */ /* 0x000fe200078e001a */
[C---:B------:R-:W-:Y:S01]  /*0b70*/  IADD3 R53, R24.reuse, 0x1c, RZ ;  /* 0x0000001c18357810 */ /* 0x040fe20007ffe0ff */
[----:B------:R-:W-:Y:S01]  /*0b80*/  CS2R R102, SRZ ;  /* 0x0000000000667805 */ /* 0x000fe2000001ff00 */
[----:B------:R-:W-:Y:S01]  /*0b90*/  IADD3 R55, R24, 0x18, RZ ;  /* 0x0000001818377810 */ /* 0x000fe20007ffe0ff */
[----:B------:R-:W-:Y:S01]  /*0ba0*/  IMAD.MOV.U32 R31, RZ, RZ, R32 ;  /* 0x000000ffff1f7224 */ /* 0x000fe200078e0020 */
[----:B------:R-:W-:Y:S01]  /*0bb0*/  IABS R72, R53 ;  /* 0x0000003500487213 */ /* 0x000fe20000000000 */
[----:B------:R-:W-:Y:S01]  /*0bc0*/  IMAD.HI.U32 R26, R28, R30, RZ ;  /* 0x0000001e1c1a7227 */ /* 0x000fe200078e00ff */
[----:B------:R-:W-:Y:S01]  /*0bd0*/  IABS R74, R55 ;  /* 0x00000037004a7213 */ /* 0x000fe20000000000 */
[----:B------:R-:W-:Y:S01]  /*0be0*/  CS2R R96, SRZ ;  /* 0x0000000000607805 */ /* 0x000fe2000001ff00 */
[----:B------:R-:W-:Y:S01]  /*0bf0*/  IADD3 R63, R24, 0x8, RZ ;  /* 0x00000008183f7810 */ /* 0x000fe20007ffe0ff */
[----:B------:R-:W-:Y:S01]  /*0c00*/  IMAD.HI.U32 R27, R28, R31, RZ ;  /* 0x0000001f1c1b7227 */ /* 0x000fe200078e00ff */
[C---:B------:R-:W-:Y:S01]  /*0c10*/  IADD3 R57, R24.reuse, 0x14, RZ ;  /* 0x0000001418397810 */ /* 0x040fe20007ffe0ff */
[----:B------:R-:W-:Y:S01]  /*0c20*/  CS2R R98, SRZ ;  /* 0x0000000000627805 */ /* 0x000fe2000001ff00 */
[----:B------:R-:W-:Y:S01]  /*0c30*/  IABS R82, R63 ;  /* 0x0000003f00527213 */ /* 0x000fe20000000000 */
[----:B------:R-:W-:Y:S01]  /*0c40*/  IMAD.MOV R26, RZ, RZ, -R26 ;  /* 0x000000ffff1a7224 */ /* 0x000fe200078e0a1a */
[C---:B------:R-:W-:Y:S01]  /*0c50*/  IADD3 R59, R24.reuse, 0x10, RZ ;  /* 0x00000010183b7810 */ /* 0x040fe20007ffe0ff */
[----:B------:R-:W-:Y:S01]  /*0c60*/  IMAD.MOV R32, RZ, RZ, -R27 ;  /* 0x000000ffff207224 */ /* 0x000fe200078e0a1b */
[----:B------:R-:W-:Y:S01]  /*0c70*/  IADD3 R27, R24, 0x74, RZ ;  /* 0x00000074181b7810 */ /* 0x000fe20007ffe0ff */
[C---:B------:R-:W-:Y:S01]  /*0c80*/  IMAD R26, R23.reuse, R26, R30 ;  /* 0x0000001a171a7224 */ /* 0x040fe200078e021e */
[----:B------:R-:W-:Y:S01]  /*0c90*/  IABS R76, R57 ;  /* 0x00000039004c7213 */ /* 0x000fe20000000000 */
[C---:B------:R-:W-:Y:S01]  /*0ca0*/  IMAD R30, R23.reuse, R32, R31 ;  /* 0x00000020171e7224 */ /* 0x040fe200078e021f */
[----:B------:R-:W-:Y:S01]  /*0cb0*/  IABS R32, R27 ;  /* 0x0000001b00207213 */ /* 0x000fe20000000000 */
[----:B------:R-:W-:Y:S01]  /*0cc0*/  CS2R R92, SRZ ;  /* 0x00000000005c7805 */ /* 0x000fe2000001ff00 */
[C---:B------:R-:W-:Y:S01]  /*0cd0*/  ISETP.GT.U32.AND P0, PT, R23.reuse, R26, PT ;  /* 0x0000001a1700720c */ /* 0x040fe20003f04070 */
[----:B------:R-:W-:Y:S01]  /*0ce0*/  CS2R R94, SRZ ;  /* 0x00000000005e7805 */ /* 0x000fe2000001ff00 */
[----:B------:R-:W-:Y:S01]  /*0cf0*/  ISETP.GT.U32.AND P1, PT, R23, R30, PT ;  /* 0x0000001e1700720c */ /* 0x000fe20003f24070 */
[----:B------:R-:W-:Y:S01]  /*0d00*/  IMAD.HI.U32 R25, R28, R32, RZ ;  /* 0x000000201c197227 */ /* 0x000fe200078e00ff */
[----:B------:R-:W-:Y:S01]  /*0d10*/  IADD3 R31, R24, 0x70, RZ ;  /* 0x00000070181f7810 */ /* 0x000fe20007ffe0ff */
[----:B------:R-:W-:Y:S01]  /*0d20*/  CS2R R88, SRZ ;  /* 0x0000000000587805 */ /* 0x000fe2000001ff00 */
[----:B------:R-:W-:Y:S01]  /*0d30*/  ISETP.GE.AND P4, PT, R27, RZ, PT ;  /* 0x000000ff1b00720c */ /* 0x000fe20003f86270 */
[----:B------:R-:W-:Y:S01]  /*0d40*/  IMAD.MOV R29, RZ, RZ, -R25 ;  /* 0x000000ffff1d7224 */ /* 0x000fe200078e0a19 */
[----:B------:R-:W-:Y:S01]  /*0d50*/  IABS R34, R31 ;  /* 0x0000001f00227213 */ /* 0x000fe20000000000 */
[----:B------:R-:W-:Y:S01]  /*0d60*/  IMAD.HI.U32 R25, R28, R36, RZ ;  /* 0x000000241c197227 */ /* 0x000fe200078e00ff */
[C---:B------:R-:W-:Y:S01]  /*0d70*/  IADD3 R61, R24.reuse, 0xc, RZ ;  /* 0x0000000c183d7810 */ /* 0x040fe20007ffe0ff */
[----:B------:R-:W-:Y:S01]  /*0d80*/  CS2R R90, SRZ ;  /* 0x00000000005a7805 */ /* 0x000fe2000001ff00 */
[----:B------:R-:W-:Y:S01]  /*0d90*/  IABS R78, R59 ;  /* 0x0000003b004e7213 */ /* 0x000fe20000000000 */
[----:B------:R-:W-:Y:S01]  /*0da0*/  IMAD R32, R23, R29, R32 ;  /* 0x0000001d17207224 */ /* 0x000fe200078e0220 */
[----:B------:R-:W-:Y:S01]  /*0db0*/  IADD3 R65, R24, 0x4, RZ ;  /* 0x0000000418417810 */ /* 0x000fe20007ffe0ff */
[--C-:B------:R-:W-:Y:S01]  /*0dc0*/  @!P1 IMAD.IADD R30, R30, 0x1, -R23.reuse ;  /* 0x000000011e1e9824 */ /* 0x100fe200078e0a17 */
[----:B------:R-:W-:Y:S01]  /*0dd0*/  ISETP.GE.AND P1, PT, R31, RZ, PT ;  /* 0x000000ff1f00720c */ /* 0x000fe20003f26270 */
[----:B------:R-:W-:Y:S01]  /*0de0*/  @!P0 IMAD.IADD R26, R26, 0x1, -R23 ;  /* 0x000000011a1a8824 */ /* 0x000fe200078e0a17 */
[----:B------:R-:W-:Y:S01]  /*0df0*/  IABS R80, R61 ;  /* 0x0000003d00507213 */ /* 0x000fe20000000000 */
[----:B------:R-:W-:Y:S01]  /*0e00*/  IMAD.HI.U32 R27, R28, R34, RZ ;  /* 0x000000221c1b7227 */ /* 0x000fe200078e00ff */
[C---:B------:R-:W-:Y:S01]  /*0e10*/  ISETP.GT.U32.AND P6, PT, R23.reuse, R30, PT ;  /* 0x0000001e1700720c */ /* 0x040fe20003fc4070 */
[----:B------:R-:W-:Y:S01]  /*0e20*/  CS2R R86, SRZ ;  /* 0x0000000000567805 */ /* 0x000fe2000001ff00 */
[C---:B------:R-:W-:Y:S01]  /*0e30*/  ISETP.GT.U32.AND P0, PT, R23.reuse, R26, PT ;  /* 0x0000001a1700720c */ /* 0x040fe20003f04070 */
[----:B------:R-:W-:Y:S01]  /*0e40*/  IMAD.MOV R31, RZ, RZ, -R27 ;  /* 0x000000ffff1f7224 */ /* 0x000fe200078e0a1b */
[----:B------:R-:W-:Y:S01]  /*0e50*/  IADD3 R27, R24, 0x68, RZ ;  /* 0x00000068181b7810 */ /* 0x000fe20007ffe0ff */
[----:B------:R-:W-:Y:S01]  /*0e60*/  IMAD.MOV R25, RZ, RZ, -R25 ;  /* 0x000000ffff197224 */ /* 0x000fe200078e0a19 */
[----:B------:R-:W-:Y:S01]  /*0e70*/  IABS R122, R20 ;  /* 0x00000014007a7213 */ /* 0x000fe20000000000 */
[C---:B------:R-:W-:Y:S01]  /*0e80*/  IMAD R34, R23.reuse, R31, R34 ;  /* 0x0000001f17227224 */ /* 0x040fe200078e0222 */
[----:B------:R-:W-:Y:S01]  /*0e90*/  IABS R29, R27 ;  /* 0x0000001b001d7213 */ /* 0x000fe20000000000 */
[----:B------:R-:W-:-:S02]  /*0ea0*/  IMAD R36, R23, R25, R36 ;  /* 0x0000001917247224 */ /* 0x000fc400078e0224 */
[----:B------:R-:W-:Y:S02]  /*0eb0*/  IMAD.SHL.U32 R171, R171, 0x20, RZ ;  /* 0x00000020abab7824 */ /* 0x000fe400078e00ff */
[--C-:B------:R-:W-:Y:S01]  /*0ec0*/  @!P6 IMAD.IADD R30, R30, 0x1, -R23.reuse ;  /* 0x000000011e1ee824 */ /* 0x100fe200078e0a17 */
[----:B------:R-:W-:Y:S01]  /*0ed0*/  ISETP.GT.U32.AND P6, PT, R23, R32, PT ;  /* 0x000000201700720c */ /* 0x000fe20003fc4070 */
[----:B------:R-:W-:Y:S01]  /*0ee0*/  @!P0 IMAD.IADD R26, R26, 0x1, -R23 ;  /* 0x000000011a1a8824 */ /* 0x000fe200078e0a17 */
[----:B------:R-:W-:Y:S01]  /*0ef0*/  ISETP.GE.AND P0, PT, R27, RZ, PT ;  /* 0x000000ff1b00720c */ /* 0x000fe20003f06270 */
[----:B------:R-:W-:Y:S01]  /*0f00*/  @!P2 IMAD.MOV R30, RZ, RZ, -R30 ;  /* 0x000000ffff1ea224 */ /* 0x000fe200078e0a1e */
[----:B------:R-:W-:Y:S01]  /*0f10*/  IADD3 R27, R24, 0x64, RZ ;  /* 0x00000064181b7810 */ /* 0x000fe20007ffe0ff */
[----:B------:R-:W-:Y:S01]  /*0f20*/  IMAD.MOV.U32 R25, RZ, RZ, R26 ;  /* 0x000000ffff197224 */ /* 0x000fe200078e001a */
[----:B------:R-:W-:Y:S01]  /*0f30*/  ISETP.GT.U32.AND P2, PT, R23, R34, PT ;  /* 0x000000221700720c */ /* 0x000fe20003f44070 */
[----:B------:R-:W-:Y:S01]  /*0f40*/  IMAD.HI.U32 R26, R28, R29, RZ ;  /* 0x0000001d1c1a7227 */ /* 0x000fe200078e00ff */
[----:B------:R-:W-:-:S03]  /*0f50*/  IABS R38, R27 ;  /* 0x0000001b00267213 */ /* 0x000fc60000000000 */
[----:B------:R-:W-:Y:S02]  /*0f60*/  IMAD.MOV R26, RZ, RZ, -R26 ;  /* 0x000000ffff1a7224 */ /* 0x000fe400078e0a1a */
[----:B------:R-:W-:Y:S02]  /*0f70*/  @!P6 IMAD.IADD R32, R32, 0x1, -R23 ;  /* 0x000000012020e824 */ /* 0x000fe400078e0a17 */
[C---:B------:R-:W-:Y:S02]  /*0f80*/  IMAD R26, R23.reuse, R26, R29 ;  /* 0x0000001a171a7224 */ /* 0x040fe400078e021d */
[----:B------:R-:W-:Y:S01]  /*0f90*/  IMAD.HI.U32 R29, R28, R40, RZ ;  /* 0x000000281c1d7227 */ /* 0x000fe200078e00ff */
[----:B------:R-:W-:-:S03]  /*0fa0*/  ISETP.GT.U32.AND P6, PT, R23, R32, PT ;  /* 0x000000201700720c */ /* 0x000fc60003fc4070 */
[----:B------:R-:W-:Y:S02]  /*0fb0*/  IMAD.MOV R31, RZ, RZ, -R29 ;  /* 0x000000ffff1f7224 */ /* 0x000fe400078e0a1d */
[----:B------:R-:W-:Y:S01]  /*0fc0*/  @!P5 IMAD.MOV R25, RZ, RZ, -R25 ;  /* 0x000000ffff19d224 */ /* 0x000fe200078e0a19 */
[----:B------:R-:W-:Y:S01]  /*0fd0*/  ISETP.GE.AND P5, PT, R27, RZ, PT ;  /* 0x000000ff1b00720c */ /* 0x000fe20003fa6270 */
[----:B------:R-:W-:Y:S02]  /*0fe0*/  IMAD R40, R23, R31, R40 ;  /* 0x0000001f17287224 */ /* 0x000fe400078e0228 */
[----:B------:R-:W-:-:S04]  /*0ff0*/  IMAD.HI.U32 R27, R28, R38, RZ ;  /* 0x000000261c1b7227 */ /* 0x000fc800078e00ff */
[----:B------:R-:W-:Y:S01]  /*1000*/  @!P6 IMAD.IADD R32, R32, 0x1, -R23 ;  /* 0x000000012020e824 */ /* 0x000fe200078e0a17 */
[C---:B------:R-:W-:Y:S01]  /*1010*/  ISETP.GT.U32.AND P6, PT, R23.reuse, R36, PT ;  /* 0x000000241700720c */ /* 0x040fe20003fc4070 */
[----:B------:R-:W-:Y:S02]  /*1020*/  IMAD.MOV R27, RZ, RZ, -R27 ;  /* 0x000000ffff1b7224 */ /* 0x000fe400078e0a1b */
[----:B------:R-:W-:Y:S01]  /*1030*/  @!P4 IMAD.MOV R32, RZ, RZ, -R32 ;  /* 0x000000ffff20c224 */ /* 0x000fe200078e0a20 */
[C---:B------:R-:W-:Y:S01]  /*1040*/  ISETP.GT.U32.AND P4, PT, R23.reuse, R26, PT ;  /* 0x0000001a1700720c */ /* 0x040fe20003f84070 */
[----:B------:R-:W-:Y:S02]  /*1050*/  @!P2 IMAD.IADD R34, R34, 0x1, -R23 ;  /* 0x000000012222a824 */ /* 0x000fe400078e0a17 */
[C---:B------:R-:W-:Y:S02]  /*1060*/  IMAD R38, R23.reuse, R27, R38 ;  /* 0x0000001b17267224 */ /* 0x040fe400078e0226 */
[----:B------:R-:W-:Y:S01]  /*1070*/  IMAD.HI.U32 R27, R28, R42, RZ ;  /* 0x0000002a1c1b7227 */ /* 0x000fe200078e00ff */
[----:B------:R-:W-:-:S03]  /*1080*/  ISETP.GT.U32.AND P2, PT, R23, R34, PT ;  /* 0x000000221700720c */ /* 0x000fc60003f44070 */
[----:B------:R-:W-:Y:S01]  /*1090*/  @!P6 IMAD.IADD R36, R36, 0x1, -R23 ;  /* 0x000000012424e824 */ /* 0x000fe200078e0a17 */
[C---:B------:R-:W-:Y:S01]  /*10a0*/  ISETP.GT.U32.AND P6, PT, R23.reuse, R40, PT ;  /* 0x000000281700720c */ /* 0x040fe20003fc4070 */
[----:B------:R-:W-:Y:S02]  /*10b0*/  IMAD.MOV R27, RZ, RZ, -R27 ;  /* 0x000000ffff1b7224 */ /* 0x000fe400078e0a1b */
[----:B------:R-:W-:Y:S01]  /*10c0*/  @!P4 IMAD.IADD R26, R26, 0x1, -R23 ;  /* 0x000000011a1ac824 */ /* 0x000fe200078e0a17 */
[C---:B------:R-:W-:Y:S01]  /*10d0*/  ISETP.GT.U32.AND P4, PT, R23.reuse, R36, PT ;  /* 0x000000241700720c */ /* 0x040fe20003f84070 */
[----:B------:R-:W-:Y:S02]  /*10e0*/  IMAD R42, R23, R27, R42 ;  /* 0x0000001b172a7224 */ /* 0x000fe400078e022a */
[----:B------:R-:W-:-:S04]  /*10f0*/  IMAD.HI.U32 R27, R28, R46, RZ ;  /* 0x0000002e1c1b7227 */ /* 0x000fc800078e00ff */
[----:B------:R-:W-:Y:S02]  /*1100*/  IMAD.MOV R27, RZ, RZ, -R27 ;  /* 0x000000ffff1b7224 */ /* 0x000fe400078e0a1b */
[--C-:B------:R-:W-:Y:S02]  /*1110*/  @!P6 IMAD.IADD R40, R40, 0x1, -R23.reuse ;  /* 0x000000012828e824 */ /* 0x100fe400078e0a17 */
[--C-:B------:R-:W-:Y:S01]  /*1120*/  @!P2 IMAD.IADD R34, R34, 0x1, -R23.reuse ;  /* 0x000000012222a824 */ /* 0x100fe200078e0a17 */
[C---:B------:R-:W-:Y:S01]  /*1130*/  ISETP.GT.U32.AND P2, PT, R23.reuse, R38, PT ;  /* 0x000000261700720c */ /* 0x040fe20003f44070 */
[----:B------:R-:W-:Y:S01]  /*1140*/  @!P4 IMAD.IADD R36, R36, 0x1, -R23 ;  /* 0x000000012424c824 */ /* 0x000fe200078e0a17 */
[C---:B------:R-:W-:Y:S01]  /*1150*/  ISETP.GT.U32.AND P6, PT, R23.reuse, R40, PT ;  /* 0x000000281700720c */ /* 0x040fe20003fc4070 */
[C---:B------:R-:W-:Y:S01]  /*1160*/  IMAD R46, R23.reuse, R27, R46 ;  /* 0x0000001b172e7224 */ /* 0x040fe200078e022e */
[----:B------:R-:W-:Y:S01]  /*1170*/  ISETP.GT.U32.AND P4, PT, R23, R42, PT ;  /* 0x0000002a1700720c */ /* 0x000fe20003f84070 */
[----:B------:R-:W-:-:S04]  /*1180*/  IMAD.HI.U32 R29, R28, R44, RZ ;  /* 0x0000002c1c1d7227 */ /* 0x000fc800078e00ff */
[----:B------:R-:W-:Y:S02]  /*1190*/  IMAD.MOV R29, RZ, RZ, -R29 ;  /* 0x000000ffff1d7224 */ /* 0x000fe400078e0a1d */
[----:B------:R-:W-:Y:S02]  /*11a0*/  @!P1 IMAD.MOV R34, RZ, RZ, -R34 ;  /* 0x000000ffff229224 */ /* 0x000fe400078e0a22 */
[--C-:B------:R-:W-:Y:S01]  /*11b0*/  @!P2 IMAD.IADD R38, R38, 0x1, -R23.reuse ;  /* 0x000000012626a824 */ /* 0x100fe200078e0a17 */
[C---:B------:R-:W-:Y:S01]  /*11c0*/  ISETP.GT.U32.AND P2, PT, R23.reuse, R26, PT ;  /* 0x0000001a1700720c */ /* 0x040fe20003f44070 */
[--C-:B------:R-:W-:Y:S01]  /*11d0*/  @!P6 IMAD.IADD R40, R40, 0x1, -R23.reuse ;  /* 0x000000012828e824 */ /* 0x100fe200078e0a17 */
[C---:B------:R-:W-:Y:S01]  /*11e0*/  ISETP.GT.U32.AND P6, PT, R23.reuse, R46, PT ;  /* 0x0000002e1700720c */ /* 0x040fe20003fc4070 */
[----:B------:R-:W-:Y:S01]  /*11f0*/  @!P4 IMAD.IADD R42, R42, 0x1, -R23 ;  /* 0x000000012a2ac824 */ /* 0x000fe200078e0a17 */
[C---:B------:R-:W-:Y:S01]  /*1200*/  ISETP.GT.U32.AND P1, PT, R23.reuse, R38, PT ;  /* 0x000000261700720c */ /* 0x040fe20003f24070 */
[----:B------:R-:W-:Y:S01]  /*1210*/  IMAD R44, R23, R29, R44 ;  /* 0x0000001d172c7224 */ /* 0x000fe200078e022c */
[----:B------:R-:W-:Y:S01]  /*1220*/  ISETP.GE.AND P4, PT, R35, RZ, PT ;  /* 0x000000ff2300720c */ /* 0x000fe20003f86270 */
[----:B------:R-:W-:-:S04]  /*1230*/  IMAD.HI.U32 R29, R28, R50, RZ ;  /* 0x000000321c1d7227 */ /* 0x000fc800078e00ff */
[----:B------:R-:W-:-:S04]  /*1240*/  IMAD.HI.U32 R27, R28, R48, RZ ;  /* 0x000000301c1b7227 */ /* 0x000fc800078e00ff */
[----:B------:R-:W-:Y:S01]  /*1250*/  @!P6 IMAD.IADD R46, R46, 0x1, -R23 ;  /* 0x000000012e2ee824 */ /* 0x000fe200078e0a17 */
[C---:B------:R-:W-:Y:S01]  /*1260*/  ISETP.GT.U32.AND P6, PT, R23.reuse, R42, PT ;  /* 0x0000002a1700720c */ /* 0x040fe20003fc4070 */
[----:B------:R-:W-:Y:S02]  /*1270*/  IMAD.MOV R29, RZ, RZ, -R29 ;  /* 0x000000ffff1d7224 */ /* 0x000fe400078e0a1d */
[----:B------:R-:W-:Y:S02]  /*1280*/  IMAD.MOV R27, RZ, RZ, -R27 ;  /* 0x000000ffff1b7224 */ /* 0x000fe400078e0a1b */
[----:B------:R-:W-:Y:S01]  /*1290*/  IMAD R50, R23, R29, R50 ;  /* 0x0000001d17327224 */ /* 0x000fe200078e0232 */
[----:B------:R-:W-:Y:S01]  /*12a0*/  IADD3 R29, R24, 0x48, RZ ;  /* 0x00000048181d7810 */ /* 0x000fe20007ffe0ff */
[--C-:B------:R-:W-:Y:S01]  /*12b0*/  @!P1 IMAD.IADD R38, R38, 0x1, -R23.reuse ;  /* 0x0000000126269824 */ /* 0x100fe200078e0a17 */
[----:B------:R-:W-:Y:S01]  /*12c0*/  ISETP.GE.AND P1, PT, R33, RZ, PT ;  /* 0x000000ff2100720c */ /* 0x000fe20003f26270 */
[C---:B------:R-:W-:Y:S01]  /*12d0*/  IMAD R48, R23.reuse, R27, R48 ;  /* 0x0000001b17307224 */ /* 0x040fe200078e0230 */
[----:B------:R-:W-:Y:S01]  /*12e0*/  IADD3 R27, R24, 0x44, RZ ;  /* 0x00000044181b7810 */ /* 0x000fe20007ffe0ff */
[--C-:B------:R-:W-:Y:S01]  /*12f0*/  @!P2 IMAD.IADD R26, R26, 0x1, -R23.reuse ;  /* 0x000000011a1aa824 */ /* 0x100fe200078e0a17 */
[----:B------:R-:W-:Y:S01]  /*1300*/  IABS R52, R29 ;  /* 0x0000001d00347213 */ /* 0x000fe20000000000 */
[----:B------:R-:W-:Y:S01]  /*1310*/  @!P6 IMAD.IADD R42, R42, 0x1, -R23 ;  /* 0x000000012a2ae824 */ /* 0x000fe200078e0a17 */
[C---:B------:R-:W-:Y:S01]  /*1320*/  ISETP.GT.U32.AND P6, PT, R23.reuse, R50, PT ;  /* 0x000000321700720c */ /* 0x040fe20003fc4070 */
[----:B------:R-:W-:Y:S01]  /*1330*/  @!P5 IMAD.MOV R38, RZ, RZ, -R38 ;  /* 0x000000ffff26d224 */ /* 0x000fe200078e0a26 */
[C---:B------:R-:W-:Y:S01]  /*1340*/  ISETP.GT.U32.AND P5, PT, R23.reuse, R48, PT ;  /* 0x000000301700720c */ /* 0x040fe20003fa4070 */
[----:B------:R-:W-:Y:S01]  /*1350*/  IMAD.MOV.U32 R31, RZ, RZ, R26 ;  /* 0x000000ffff1f7224 */ /* 0x000fe200078e001a */
[----:B------:R-:W-:Y:S01]  /*1360*/  IABS R54, R27 ;  /* 0x0000001b00367213 */ /* 0x000fe20000000000 */
[----:B------:R-:W-:Y:S01]  /*1370*/  IMAD.HI.U32 R26, R28, R52, RZ ;  /* 0x000000341c1a7227 */ /* 0x000fe200078e00ff */
[C---:B------:R-:W-:Y:S01]  /*1380*/  ISETP.GT.U32.AND P2, PT, R23.reuse, R44, PT ;  /* 0x0000002c1700720c */ /* 0x040fe20003f44070 */
[----:B------:R-:W0:Y:S02]  /*1390*/  I2F.RP R33, R43 ;  /* 0x0000002b00217306 */ /* 0x000e240000209400 */
[----:B------:R-:W-:Y:S01]  /*13a0*/  @!P0 IMAD.MOV R31, RZ, RZ, -R31 ;  /* 0x000000ffff1f8224 */ /* 0x000fe200078e0a1f */
[----:B------:R-:W-:Y:S01]  /*13b0*/  ISETP.GT.U32.AND P0, PT, R23, R46, PT ;  /* 0x0000002e1700720c */ /* 0x000fe20003f04070 */
[----:B------:R-:W-:Y:S01]  /*13c0*/  @!P1 IMAD.MOV R40, RZ, RZ, -R40 ;  /* 0x000000ffff289224 */ /* 0x000fe200078e0a28 */
[----:B------:R-:W-:Y:S01]  /*13d0*/  ISETP.GE.AND P1, PT, R39, RZ, PT ;  /* 0x000000ff2700720c */ /* 0x000fe20003f26270 */
[----:B------:R-:W-:-:S02]  /*13e0*/  @!P6 IMAD.IADD R50, R50, 0x1, -R23 ;  /* 0x000000013232e824 */ /* 0x000fc400078e0a17 */
[----:B------:R-:W-:Y:S01]  /*13f0*/  @!P5 IMAD.IADD R48, R48, 0x1, -R23 ;  /* 0x000000013030d824 */ /* 0x000fe200078e0a17 */
[----:B------:R-:W-:Y:S01]  /*1400*/  ISETP.GE.AND P5, PT, R29, RZ, PT ;  /* 0x000000ff1d00720c */ /* 0x000fe20003fa6270 */
[----:B------:R-:W-:Y:S01]  /*1410*/  IMAD.HI.U32 R29, R28, R54, RZ ;  /* 0x000000361c1d7227 */ /* 0x000fe200078e00ff */
[----:B------:R-:W-:-:S03]  /*1420*/  ISETP.GT.U32.AND P6, PT, R23, R50, PT ;  /* 0x000000321700720c */ /* 0x000fc60003fc4070 */
[----:B------:R-:W-:Y:S02]  /*1430*/  IMAD.MOV R26, RZ, RZ, -R26 ;  /* 0x000000ffff1a7224 */ /* 0x000fe400078e0a1a */
[----:B------:R-:W-:Y:S01]  /*1440*/  @!P0 IMAD.IADD R46, R46, 0x1, -R23 ;  /* 0x000000012e2e8824 */ /* 0x000fe200078e0a17 */
[----:B0-----:R-:W0:Y:S01]  /*1450*/  MUFU.RCP R33, R33 ;  /* 0x0000002100217308 */ /* 0x001e220000001000 */
[----:B------:R-:W-:Y:S01]  /*1460*/  IMAD R52, R23, R26, R52 ;  /* 0x0000001a17347224 */ /* 0x000fe200078e0234 */
[----:B------:R-:W-:Y:S01]  /*1470*/  IADD3 R26, R24, 0x40, RZ ;  /* 0x00000040181a7810 */ /* 0x000fe20007ffe0ff */
[----:B------:R-:W-:Y:S01]  /*1480*/  IMAD.MOV R29, RZ, RZ, -R29 ;  /* 0x000000ffff1d7224 */ /* 0x000fe200078e0a1d */
[----:B------:R-:W-:Y:S01]  /*1490*/  ISETP.GE.AND P0, PT, R45, RZ, PT ;  /* 0x000000ff2d00720c */ /* 0x000fe20003f06270 */
[----:B------:R-:W-:Y:S01]  /*14a0*/  @!P1 IMAD.MOV R46, RZ, RZ, -R46 ;  /* 0x000000ffff2e9224 */ /* 0x000fe200078e0a2e */
[C---:B------:R-:W-:Y:S01]  /*14b0*/  ISETP.GT.U32.AND P1, PT, R23.reuse, R52, PT ;  /* 0x000000341700720c */ /* 0x040fe20003f24070 */
[----:B------:R-:W-:Y:S01]  /*14c0*/  IMAD R54, R23, R29, R54 ;  /* 0x0000001d17367224 */ /* 0x000fe200078e0236 */
[----:B------:R-:W-:Y:S01]  /*14d0*/  IABS R56, R26 ;  /* 0x0000001a00387213 */ /* 0x000fe20000000000 */
[--C-:B------:R-:W-:Y:S01]  /*14e0*/  @!P2 IMAD.IADD R44, R44, 0x1, -R23.reuse ;  /* 0x000000012c2ca824 */ /* 0x100fe200078e0a17 */
[----:B------:R-:W-:Y:S01]  /*14f0*/  ISETP.GE.AND P2, PT, R37, RZ, PT ;  /* 0x000000ff2500720c */ /* 0x000fe20003f46270 */
[----:B------:R-:W-:Y:S01]  /*1500*/  @!P4 IMAD.MOV R42, RZ, RZ, -R42 ;  /* 0x000000ffff2ac224 */ /* 0x000fe200078e0a2a */
[C---:B------:R-:W-:Y:S01]  /*1510*/  ISETP.GT.U32.AND P4, PT, R23.reuse, R48, PT ;  /* 0x000000301700720c */ /* 0x040fe20003f84070 */
[--C-:B------:R-:W-:Y:S01]  /*1520*/  @!P6 IMAD.IADD R50, R50, 0x1, -R23.reuse ;  /* 0x000000013232e824 */ /* 0x100fe200078e0a17 */
[C---:B------:R-:W-:Y:S01]  /*1530*/  ISETP.GT.U32.AND P6, PT, R23.reuse, R54, PT ;  /* 0x000000361700720c */ /* 0x040fe20003fc4070 */
[----:B------:R-:W-:Y:S01]  /*1540*/  @!P3 IMAD.MOV R36, RZ, RZ, -R36 ;  /* 0x000000ffff24b224 */ /* 0x000fe200078e0a24 */
[----:B------:R-:W-:Y:S01]  /*1550*/  ISETP.GT.U32.AND P3, PT, R23, R44, PT ;  /* 0x0000002c1700720c */ /* 0x000fe20003f64070 */
[----:B------:R-:W-:Y:S01]  /*1560*/  @!P0 IMAD.MOV R50, RZ, RZ, -R50 ;  /* 0x000000ffff328224 */ /* 0x000fe200078e0a32 */
[----:B------:R-:W-:Y:S01]  /*1570*/  IADD3 R29, R24, 0x3c, RZ ;  /* 0x0000003c181d7810 */ /* 0x000fe20007ffe0ff */
[----:B------:R-:W-:Y:S01]  /*1580*/  @!P1 IMAD.IADD R52, R52, 0x1, -R23 ;  /* 0x0000000134349824 */ /* 0x000fe200078e0a17 */
[----:B------:R-:W-:Y:S01]  /*1590*/  IADD3 R37, R24, 0x34, RZ ;  /* 0x0000003418257810 */ /* 0x000fe20007ffe0ff */
[----:B------:R-:W-:Y:S01]  /*15a0*/  IMAD.SHL.U32 R170, R170, 0x20, RZ ;  /* 0x00000020aaaa7824 */ /* 0x000fe200078e00ff */
[----:B------:R-:W-:-:S02]  /*15b0*/  IABS R35, R29 ;  /* 0x0000001d00237213 */ /* 0x000fc40000000000 */
[----:B------:R-:W-:Y:S01]  /*15c0*/  ISETP.GE.AND P1, PT, R29, RZ, PT ;  /* 0x000000ff1d00720c */ /* 0x000fe20003f26270 */
[--C-:B------:R-:W-:Y:S01]  /*15d0*/  @!P4 IMAD.IADD R48, R48, 0x1, -R23.reuse ;  /* 0x000000013030c824 */ /* 0x100fe200078e0a17 */
[----:B------:R-:W-:Y:S01]  /*15e0*/  ISETP.GE.AND P4, PT, R26, RZ, PT ;  /* 0x000000ff1a00720c */ /* 0x000fe20003f86270 */
[--C-:B------:R-:W-:Y:S01]  /*15f0*/  @!P6 IMAD.IADD R54, R54, 0x1, -R23.reuse ;  /* 0x000000013636e824 */ /* 0x100fe200078e0a17 */
[----:B------:R-:W-:Y:S01]  /*1600*/  ISETP.GT.U32.AND P6, PT, R23, R52, PT ;  /* 0x000000341700720c */ /* 0x000fe20003fc4070 */
[----:B------:R-:W-:Y:S01]  /*1610*/  @!P3 IMAD.IADD R44, R44, 0x1, -R23 ;  /* 0x000000012c2cb824 */ /* 0x000fe200078e0a17 */
[----:B------:R-:W-:Y:S01]  /*1620*/  ISETP.GE.AND P3, PT, R41, RZ, PT ;  /* 0x000000ff2900720c */ /* 0x000fe20003f66270 */
[----:B------:R-:W-:Y:S01]  /*1630*/  IMAD.HI.U32 R26, R28, R56, RZ ;  /* 0x000000381c1a7227 */ /* 0x000fe200078e00ff */
[----:B------:R-:W-:Y:S02]  /*1640*/  ISETP.GT.U32.AND P0, PT, R23, R54, PT ;  /* 0x000000361700720c */ /* 0x000fe40003f04070 */
[----:B------:R-:W-:Y:S01]  /*1650*/  IABS R41, R37 ;  /* 0x0000002500297213 */ /* 0x000fe20000000000 */
[----:B------:R-:W-:Y:S01]  /*1660*/  @!P2 IMAD.MOV R44, RZ, RZ, -R44 ;  /* 0x000000ffff2ca224 */ /* 0x000fe200078e0a2c */
[----:B------:R-:W-:Y:S01]  /*1670*/  ISETP.GE.AND P2, PT, R27, RZ, PT ;  /* 0x000000ff1b00720c */ /* 0x000fe20003f46270 */
[----:B------:R-:W-:Y:S01]  /*1680*/  IMAD.MOV R26, RZ, RZ, -R26 ;  /* 0x000000ffff1a7224 */ /* 0x000fe200078e0a1a */
[----:B0-----:R-:W-:-:S02]  /*1690*/  IADD3 R27, R33, 0xffffffe, RZ ;  /* 0x0ffffffe211b7810 */ /* 0x001fc40007ffe0ff */
[C---:B------:R-:W-:Y:S01]  /*16a0*/  IADD3 R33, R24.reuse, 0x38, RZ ;  /* 0x0000003818217810 */ /* 0x040fe20007ffe0ff */
[C---:B------:R-:W-:Y:S01]  /*16b0*/  IMAD R56, R23.reuse, R26, R56 ;  /* 0x0000001a17387224 */ /* 0x040fe200078e0238 */
[----:B------:R-:W-:Y:S01]  /*16c0*/  IADD3 R45, R24, 0x2c, RZ ;  /* 0x0000002c182d7810 */ /* 0x000fe20007ffe0ff */
[--C-:B------:R-:W-:Y:S01]  /*16d0*/  @!P6 IMAD.IADD R52, R52, 0x1, -R23.reuse ;  /* 0x000000013434e824 */ /* 0x100fe200078e0a17 */
[----:B------:R-:W0:Y:S01]  /*16e0*/  F2I.FTZ.U32.TRUNC.NTZ R27, R27 ;  /* 0x0000001b001b7305 */ /* 0x000e22000021f000 */
[----:B------:R-:W-:Y:S01]  /*16f0*/  IABS R39, R33 ;  /* 0x0000002100277213 */ /* 0x000fe20000000000 */
[----:B------:R-:W-:Y:S01]  /*1700*/  IMAD.HI.U32 R26, R28, R35, RZ ;  /* 0x000000231c1a7227 */ /* 0x000fe200078e00ff */
[----:B------:R-:W-:Y:S02]  /*1710*/  ISETP.GT.U32.AND P6, PT, R23, R56, PT ;  /* 0x000000381700720c */ /* 0x000fe40003fc4070 */
[----:B------:R-:W-:Y:S01]  /*1720*/  IABS R64, R45 ;  /* 0x0000002d00407213 */ /* 0x000fe20000000000 */
[----:B------:R-:W-:Y:S01]  /*1730*/  @!P0 IMAD.IADD R54, R54, 0x1, -R23 ;  /* 0x0000000136368824 */ /* 0x000fe200078e0a17 */
[----:B------:R-:W-:Y:S01]  /*1740*/  ISETP.GE.AND P0, PT, R37, RZ, PT ;  /* 0x000000ff2500720c */ /* 0x000fe20003f06270 */
[----:B------:R-:W-:-:S04]  /*1750*/  IMAD.HI.U32 R29, R28, R39, RZ ;  /* 0x000000271c1d7227 */ /* 0x000fc800078e00ff */
[----:B------:R-:W-:Y:S02]  /*1760*/  IMAD.MOV R60, RZ, RZ, -R29 ;  /* 0x000000ffff3c7224 */ /* 0x000fe400078e0a1d */
[----:B------:R-:W-:Y:S02]  /*1770*/  @!P5 IMAD.MOV R52, RZ, RZ, -R52 ;  /* 0x000000ffff34d224 */ /* 0x000fe400078e0a34 */
[----:B------:R-:W-:Y:S02]  /*1780*/  @!P6 IMAD.IADD R56, R56, 0x1, -R23 ;  /* 0x000000013838e824 */ /* 0x000fe400078e0a17 */
[----:B0-----:R-:W-:Y:S02]  /*1790*/  IMAD.MOV R58, RZ, RZ, -R27 ;  /* 0x000000ffff3a7224 */ /* 0x001fe400078e0a1b */
[----:B------:R-:W-:Y:S01]  /*17a0*/  @!P3 IMAD.MOV R48, RZ, RZ, -R48 ;  /* 0x000000ffff30b224 */ /* 0x000fe200078e0a30 */
[----:B------:R-:W-:Y:S01]  /*17b0*/  ISETP.GT.U32.AND P6, PT, R23, R56, PT ;  /* 0x000000381700720c */ /* 0x000fe20003fc4070 */
[----:B------:R-:W-:Y:S01]  /*17c0*/  IMAD R37, R58, R43, RZ ;  /* 0x0000002b3a257224 */ /* 0x000fe200078e02ff */
[----:B------:R-:W-:Y:S01]  /*17d0*/  ISETP.GE.AND P3, PT, R33, RZ, PT ;  /* 0x000000ff2100720c */ /* 0x000fe20003f66270 */
[----:B------:R-:W-:-:S02]  /*17e0*/  IMAD.MOV R58, RZ, RZ, -R26 ;  /* 0x000000ffff3a7224 */ /* 0x000fc400078e0a1a */
[----:B------:R-:W-:Y:S02]  /*17f0*/  IMAD.MOV.U32 R26, RZ, RZ, RZ ;  /* 0x000000ffff1a7224 */ /* 0x000fe400078e00ff */
[----:B------:R-:W-:-:S04]  /*1800*/  IMAD.HI.U32 R33, R28, R41, RZ ;  /* 0x000000291c217227 */ /* 0x000fc800078e00ff */
[----:B------:R-:W-:Y:S01]  /*1810*/  IMAD.HI.U32 R37, R27, R37, R26 ;  /* 0x000000251b257227 */ /* 0x000fe200078e001a */
[----:B------:R-:W-:-:S03]  /*1820*/  IADD3 R27, R24, 0x30, RZ ;  /* 0x00000030181b7810 */ /* 0x000fc60007ffe0ff */
[C---:B------:R-:W-:Y:S02]  /*1830*/  IMAD R26, R23.reuse, R58, R35 ;  /* 0x0000003a171a7224 */ /* 0x040fe400078e0223 */
[C---:B------:R-:W-:Y:S01]  /*1840*/  IMAD R58, R23.reuse, R60, R39 ;  /* 0x0000003c173a7224 */ /* 0x040fe200078e0227 */
[----:B------:R-:W-:Y:S01]  /*1850*/  IABS R39, R65 ;  /* 0x0000004100277213 */ /* 0x000fe20000000000 */
[----:B------:R-:W-:Y:S01]  /*1860*/  @!P6 IMAD.IADD R56, R56, 0x1, -R23 ;  /* 0x000000013838e824 */ /* 0x000fe200078e0a17 */
[C---:B------:R-:W-:Y:S01]  /*1870*/  ISETP.GT.U32.AND P5, PT, R23.reuse, R26, PT ;  /* 0x0000001a1700720c */ /* 0x040fe20003fa4070 */
[----:B------:R-:W-:Y:S01]  /*1880*/  IMAD.MOV R62, RZ, RZ, -R33 ;  /* 0x000000ffff3e7224 */ /* 0x000fe200078e0a21 */
[----:B------:R-:W-:Y:S01]  /*1890*/  ISETP.GT.U32.AND P6, PT, R23, R58, PT ;  /* 0x0000003a1700720c */ /* 0x000fe20003fc4070 */
[----:B------:R-:W-:Y:S01]  /*18a0*/  @!P2 IMAD.MOV R54, RZ, RZ, -R54 ;  /* 0x000000ffff36a224 */ /* 0x000fe200078e0a36 */
[----:B------:R-:W-:Y:S01]  /*18b0*/  ISETP.GE.AND P2, PT, R27, RZ, PT ;  /* 0x000000ff1b00720c */ /* 0x000fe20003f46270 */
[----:B------:R-:W-:Y:S01]  /*18c0*/  IMAD R60, R23, R62, R41 ;  /* 0x0000003e173c7224 */ /* 0x000fe200078e0229 */
[----:B------:R-:W-:Y:S01]  /*18d0*/  IABS R62, R27 ;  /* 0x0000001b003e7213 */ /* 0x000fe20000000000 */
[----:B------:R-:W-:Y:S01]  /*18e0*/  IMAD.HI.U32 R29, R28, R64, RZ ;  /* 0x000000401c1d7227 */ /* 0x000fe200078e00ff */
[----:B------:R-:W-:-:S03]  /*18f0*/  IABS R41, R24 ;  /* 0x0000001800297213 */ /* 0x000fc60000000000 */
[----:B------:R-:W-:-:S04]  /*1900*/  IMAD.HI.U32 R27, R28, R62, RZ ;  /* 0x0000003e1c1b7227 */ /* 0x000fc800078e00ff */
[--C-:B------:R-:W-:Y:S02]  /*1910*/  @!P5 IMAD.IADD R26, R26, 0x1, -R23.reuse ;  /* 0x000000011a1ad824 */ /* 0x100fe400078e0a17 */
[----:B------:R-:W-:Y:S02]  /*1920*/  @!P6 IMAD.IADD R58, R58, 0x1, -R23 ;  /* 0x000000013a3ae824 */ /* 0x000fe400078e0a17 */
[----:B------:R-:W-:Y:S01]  /*1930*/  IMAD.MOV R27, RZ, RZ, -R27 ;  /* 0x000000ffff1b7224 */ /* 0x000fe200078e0a1b */
[C---:B------:R-:W-:Y:S01]  /*1940*/  ISETP.GT.U32.AND P5, PT, R23.reuse, R26, PT ;  /* 0x0000001a1700720c */ /* 0x040fe20003fa4070 */
[----:B------:R-:W-:Y:S01]  /*1950*/  IMAD.HI.U32 R33, R28, R66, RZ ;  /* 0x000000421c217227 */ /* 0x000fe200078e00ff */
[----:B------:R-:W-:-:S03]  /*1960*/  ISETP.GT.U32.AND P6, PT, R23, R58, PT ;  /* 0x0000003a1700720c */ /* 0x000fc60003fc4070 */
[C---:B------:R-:W-:Y:S02]  /*1970*/  IMAD R62, R23.reuse, R27, R62 ;  /* 0x0000001b173e7224 */ /* 0x040fe400078e023e */
[----:B------:R-:W-:Y:S02]  /*1980*/  IMAD.MOV R29, RZ, RZ, -R29 ;  /* 0x000000ffff1d7224 */ /* 0x000fe400078e0a1d */
[----:B------:R-:W-:Y:S02]  /*1990*/  IMAD.MOV R33, RZ, RZ, -R33 ;  /* 0x000000ffff217224 */ /* 0x000fe400078e0a21 */
[C---:B------:R-:W-:Y:S02]  /*19a0*/  IMAD R64, R23.reuse, R29, R64 ;  /* 0x0000001d17407224 */ /* 0x040fe400078e0240 */
[--C-:B------:R-:W-:Y:S01]  /*19b0*/  @!P5 IMAD.IADD R26, R26, 0x1, -R23.reuse ;  /* 0x000000011a1ad824 */ /* 0x100fe200078e0a17 */
[C---:B------:R-:W-:Y:S01]  /*19c0*/  ISETP.GT.U32.AND P5, PT, R23.reuse, R60, PT ;  /* 0x0000003c1700720c */ /* 0x040fe20003fa4070 */
[----:B------:R-:W-:Y:S01]  /*19d0*/  @!P6 IMAD.IADD R58, R58, 0x1, -R23 ;  /* 0x000000013a3ae824 */ /* 0x000fe200078e0a17 */
[C---:B------:R-:W-:Y:S01]  /*19e0*/  ISETP.GT.U32.AND P6, PT, R23.reuse, R62, PT ;  /* 0x0000003e1700720c */ /* 0x040fe20003fc4070 */
[----:B------:R-:W-:-:S02]  /*19f0*/  IMAD R66, R23, R33, R66 ;  /* 0x0000002117427224 */ /* 0x000fc400078e0242 */
[----:B------:R-:W-:-:S04]  /*1a00*/  IMAD.HI.U32 R35, R28, R68, RZ ;  /* 0x000000441c237227 */ /* 0x000fc800078e00ff */
[----:B------:R-:W-:-:S04]  /*1a10*/  IMAD.HI.U32 R27, R28, R70, RZ ;  /* 0x000000461c1b7227 */ /* 0x000fc800078e00ff */
[--C-:B------:R-:W-:Y:S02]  /*1a20*/  @!P5 IMAD.IADD R60, R60, 0x1, -R23.reuse ;  /* 0x000000013c3cd824 */ /* 0x100fe400078e0a17 */
[----:B------:R-:W-:Y:S02]  /*1a30*/  @!P6 IMAD.IADD R62, R62, 0x1, -R23 ;  /* 0x000000013e3ee824 */ /* 0x000fe400078e0a17 */
[----:B------:R-:W-:Y:S01]  /*1a40*/  IMAD.MOV R35, RZ, RZ, -R35 ;  /* 0x000000ffff237224 */ /* 0x000fe200078e0a23 */
[C---:B------:R-:W-:Y:S01]  /*1a50*/  ISETP.GT.U32.AND P5, PT, R23.reuse, R60, PT ;  /* 0x0000003c1700720c */ /* 0x040fe20003fa4070 */
[----:B------:R-:W-:Y:S01]  /*1a60*/  IMAD.MOV R27, RZ, RZ, -R27 ;  /* 0x000000ffff1b7224 */ /* 0x000fe200078e0a1b */
[C---:B------:R-:W-:Y:S01]  /*1a70*/  ISETP.GT.U32.AND P6, PT, R23.reuse, R62, PT ;  /* 0x0000003e1700720c */ /* 0x040fe20003fc4070 */
[C---:B------:R-:W-:Y:S02]  /*1a80*/  IMAD R68, R23.reuse, R35, R68 ;  /* 0x0000002317447224 */ /* 0x040fe400078e0244 */
[----:B------:R-:W-:-:S02]  /*1a90*/  IMAD R70, R23, R27, R70 ;  /* 0x0000001b17467224 */ /* 0x000fc400078e0246 */
[----:B------:R-:W-:-:S04]  /*1aa0*/  IMAD.HI.U32 R29, R28, R72, RZ ;  /* 0x000000481c1d7227 */ /* 0x000fc800078e00ff */
[----:B------:R-:W-:-:S04]  /*1ab0*/  IMAD.HI.U32 R33, R28, R74, RZ ;  /* 0x0000004a1c217227 */ /* 0x000fc800078e00ff */
[--C-:B------:R-:W-:Y:S01]  /*1ac0*/  @!P5 IMAD.IADD R60, R60, 0x1, -R23.reuse ;  /* 0x000000013c3cd824 */ /* 0x100fe200078e0a17 */
[C---:B------:R-:W-:Y:S01]  /*1ad0*/  ISETP.GT.U32.AND P5, PT, R23.reuse, R64, PT ;  /* 0x000000401700720c */ /* 0x040fe20003fa4070 */
[----:B------:R-:W-:Y:S01]  /*1ae0*/  @!P6 IMAD.IADD R62, R62, 0x1, -R23 ;  /* 0x000000013e3ee824 */ /* 0x000fe200078e0a17 */
[C---:B------:R-:W-:Y:S01]  /*1af0*/  ISETP.GT.U32.AND P6, PT, R23.reuse, R66, PT ;  /* 0x000000421700720c */ /* 0x040fe20003fc4070 */
[----:B------:R-:W-:Y:S02]  /*1b00*/  IMAD.MOV R29, RZ, RZ, -R29 ;  /* 0x000000ffff1d7224 */ /* 0x000fe400078e0a1d */
[----:B------:R-:W-:Y:S02]  /*1b10*/  IMAD.MOV R33, RZ, RZ, -R33 ;  /* 0x000000ffff217224 */ /* 0x000fe400078e0a21 */
[C---:B------:R-:W-:Y:S02]  /*1b20*/  IMAD R72, R23.reuse, R29, R72 ;  /* 0x0000001d17487224 */ /* 0x040fe400078e0248 */
[----:B------:R-:W-:-:S02]  /*1b30*/  IMAD R74, R23, R33, R74 ;  /* 0x00000021174a7224 */ /* 0x000fc400078e024a */
[----:B------:R-:W-:-:S04]  /*1b40*/  IMAD.HI.U32 R33, R28, R82, RZ ;  /* 0x000000521c217227 */ /* 0x000fc800078e00ff */
[--C-:B------:R-:W-:Y:S01]  /*1b50*/  @!P5 IMAD.IADD R64, R64, 0x1, -R23.reuse ;  /* 0x000000014040d824 */ /* 0x100fe200078e0a17 */
[C---:B------:R-:W-:Y:S01]  /*1b60*/  ISETP.GT.U32.AND P5, PT, R23.reuse, R68, PT ;  /* 0x000000441700720c */ /* 0x040fe20003fa4070 */
[----:B------:R-:W-:Y:S01]  /*1b70*/  @!P6 IMAD.IADD R66, R66, 0x1, -R23 ;  /* 0x000000014242e824 */ /* 0x000fe200078e0a17 */
[----:B------:R-:W-:Y:S01]  /*1b80*/  ISETP.GT.U32.AND P6, PT, R23, R70, PT ;  /* 0x000000461700720c */ /* 0x000fe20003fc4070 */
[----:B------:R-:W-:Y:S02]  /*1b90*/  IMAD.MOV R33, RZ, RZ, -R33 ;  /* 0x000000ffff217224 */ /* 0x000fe400078e0a21 */
[----:B------:R-:W-:-:S04]  /*1ba0*/  IMAD.HI.U32 R35, R28, R76, RZ ;  /* 0x0000004c1c237227 */ /* 0x000fc800078e00ff */
[C---:B------:R-:W-:Y:S02]  /*1bb0*/  IMAD R82, R23.reuse, R33, R82 ;  /* 0x0000002117527224 */ /* 0x040fe400078e0252 */
[----:B------:R-:W-:Y:S02]  /*1bc0*/  IMAD.MOV.U32 R33, RZ, RZ, R26 ;  /* 0x000000ffff217224 */ /* 0x000fe400078e001a */
[--C-:B------:R-:W-:Y:S01]  /*1bd0*/  @!P5 IMAD.IADD R68, R68, 0x1, -R23.reuse ;  /* 0x000000014444d824 */ /* 0x100fe200078e0a17 */
[C---:B------:R-:W-:Y:S01]  /*1be0*/  ISETP.GT.U32.AND P5, PT, R23.reuse, R72, PT ;  /* 0x000000481700720c */ /* 0x040fe20003fa4070 */
[----:B------:R-:W-:Y:S01]  /*1bf0*/  @!P6 IMAD.IADD R70, R70, 0x1, -R23 ;  /* 0x000000014646e824 */ /* 0x000fe200078e0a17 */
[----:B------:R-:W-:Y:S01]  /*1c00*/  ISETP.GT.U32.AND P6, PT, R23, R74, PT ;  /* 0x0000004a1700720c */ /* 0x000fe20003fc4070 */
[----:B------:R-:W-:-:S04]  /*1c10*/  IMAD.HI.U32 R27, R28, R78, RZ ;  /* 0x0000004e1c1b7227 */ /* 0x000fc800078e00ff */
[----:B------:R-:W-:Y:S01]  /*1c20*/  @!P1 IMAD.MOV R33, RZ, RZ, -R33 ;  /* 0x000000ffff219224 */ /* 0x000fe200078e0a21 */
[C---:B------:R-:W-:Y:S01]  /*1c30*/  ISETP.GT.U32.AND P1, PT, R23.reuse, R68, PT ;  /* 0x000000441700720c */ /* 0x040fe20003f24070 */
[----:B------:R-:W-:Y:S02]  /*1c40*/  IMAD.MOV R35, RZ, RZ, -R35 ;  /* 0x000000ffff237224 */ /* 0x000fe400078e0a23 */
[----:B------:R-:W-:Y:S01]  /*1c50*/  @!P4 IMAD.MOV R56, RZ, RZ, -R56 ;  /* 0x000000ffff38c224 */ /* 0x000fe200078e0a38 */
[C---:B------:R-:W-:Y:S01]  /*1c60*/  ISETP.GT.U32.AND P4, PT, R23.reuse, R64, PT ;  /* 0x000000401700720c */ /* 0x040fe20003f84070 */
[--C-:B------:R-:W-:Y:S01]  /*1c70*/  @!P5 IMAD.IADD R72, R72, 0x1, -R23.reuse ;  /* 0x000000014848d824 */ /* 0x100fe200078e0a17 */
[C---:B------:R-:W-:Y:S01]  /*1c80*/  ISETP.GT.U32.AND P5, PT, R23.reuse, R66, PT ;  /* 0x000000421700720c */ /* 0x040fe20003fa4070 */
[----:B------:R-:W-:Y:S02]  /*1c90*/  @!P6 IMAD.IADD R74, R74, 0x1, -R23 ;  /* 0x000000014a4ae824 */ /* 0x000fe400078e0a17 */
[----:B------:R-:W-:Y:S01]  /*1ca0*/  @!P0 IMAD.MOV R60, RZ, RZ, -R60 ;  /* 0x000000ffff3c8224 */ /* 0x000fe200078e0a3c */
[C---:B------:R-:W-:Y:S01]  /*1cb0*/  ISETP.GT.U32.AND P6, PT, R23.reuse, R72, PT ;  /* 0x000000481700720c */ /* 0x040fe20003fc4070 */
[----:B------:R-:W-:Y:S01]  /*1cc0*/  IMAD.HI.U32 R29, R28, R80, RZ ;  /* 0x000000501c1d7227 */ /* 0x000fe200078e00ff */
[----:B------:R-:W-:-:S03]  /*1cd0*/  ISETP.GT.U32.AND P0, PT, R23, R74, PT ;  /* 0x0000004a1700720c */ /* 0x000fc60003f04070 */
[----:B------:R-:W-:Y:S02]  /*1ce0*/  IMAD.MOV R27, RZ, RZ, -R27 ;  /* 0x000000ffff1b7224 */ /* 0x000fe400078e0a1b */
[----:B------:R-:W-:Y:S02]  /*1cf0*/  IMAD R76, R23, R35, R76 ;  /* 0x00000023174c7224 */ /* 0x000fe400078e024c */
[----:B------:R-:W-:-:S04]  /*1d00*/  IMAD.HI.U32 R35, R28, R39, RZ ;  /* 0x000000271c237227 */ /* 0x000fc800078e00ff */
[----:B------:R-:W-:Y:S02]  /*1d10*/  IMAD.MOV R29, RZ, RZ, -R29 ;  /* 0x000000ffff1d7224 */ /* 0x000fe400078e0a1d */
[C---:B------:R-:W-:Y:S02]  /*1d20*/  IMAD R78, R23.reuse, R27, R78 ;  /* 0x0000001b174e7224 */ /* 0x040fe400078e024e */
[----:B------:R-:W-:Y:S01]  /*1d30*/  @!P3 IMAD.MOV R58, RZ, RZ, -R58 ;  /* 0x000000ffff3ab224 */ /* 0x000fe200078e0a3a */
[C---:B------:R-:W-:Y:S01]  /*1d40*/  ISETP.GT.U32.AND P3, PT, R23.reuse, R70, PT ;  /* 0x000000461700720c */ /* 0x040fe20003f64070 */
[----:B------:R-:W-:Y:S02]  /*1d50*/  IMAD R80, R23, R29, R80 ;  /* 0x0000001d17507224 */ /* 0x000fe400078e0250 */
[----:B------:R-:W-:Y:S02]  /*1d60*/  IMAD.MOV R84, RZ, RZ, -R35 ;  /* 0x000000ffff547224 */ /* 0x000fe400078e0a23 */
[----:B------:R-:W-:-:S04]  /*1d70*/  IMAD.HI.U32 R27, R28, R41, RZ ;  /* 0x000000291c1b7227 */ /* 0x000fc800078e00ff */
[----:B------:R-:W-:Y:S01]  /*1d80*/  @!P5 IMAD.IADD R66, R66, 0x1, -R23 ;  /* 0x000000014242d824 */ /* 0x000fe200078e0a17 */
[C---:B------:R-:W-:Y:S01]  /*1d90*/  ISETP.GT.U32.AND P5, PT, R23.reuse, R78, PT ;  /* 0x0000004e1700720c */ /* 0x040fe20003fa4070 */
[C---:B------:R-:W-:Y:S02]  /*1da0*/  IMAD R28, R23.reuse, R84, R39 ;  /* 0x00000054171c7224 */ /* 0x040fe400078e0227 */
[----:B------:R-:W-:Y:S01]  /*1db0*/  @!P1 IMAD.IADD R68, R68, 0x1, -R23 ;  /* 0x0000000144449824 */ /* 0x000fe200078e0a17 */
[C---:B------:R-:W-:Y:S01]  /*1dc0*/  ISETP.GT.U32.AND P1, PT, R23.reuse, R80, PT ;  /* 0x000000501700720c */ /* 0x040fe20003f24070 */
[----:B------:R-:W-:Y:S02]  /*1dd0*/  IMAD.MOV R84, RZ, RZ, -R27 ;  /* 0x000000ffff547224 */ /* 0x000fe400078e0a1b */
[--C-:B------:R-:W-:Y:S01]  /*1de0*/  @!P4 IMAD.IADD R64, R64, 0x1, -R23.reuse ;  /* 0x000000014040c824 */ /* 0x100fe200078e0a17 */
[----:B------:R-:W-:Y:S01]  /*1df0*/  ISETP.GT.U32.AND P4, PT, R23, R76, PT ;  /* 0x0000004c1700720c */ /* 0x000fe20003f84070 */
[----:B------:R-:W-:Y:S01]  /*1e00*/  @!P0 IMAD.IADD R74, R74, 0x1, -R23 ;  /* 0x000000014a4a8824 */ /* 0x000fe200078e0a17 */
[----:B------:R-:W-:Y:S01]  /*1e10*/  ISETP.GE.AND P0, PT, R45, RZ, PT ;  /* 0x000000ff2d00720c */ /* 0x000fe20003f06270 */
[----:B------:R-:W-:-:S02]  /*1e20*/  IMAD R84, R23, R84, R41 ;  /* 0x0000005417547224 */ /* 0x000fc400078e0229 */
[--C-:B------:R-:W-:Y:S01]  /*1e30*/  @!P6 IMAD.IADD R72, R72, 0x1, -R23.reuse ;  /* 0x000000014848e824 */ /* 0x100fe200078e0a17 */
[C---:B------:R-:W-:Y:S01]  /*1e40*/  ISETP.GT.U32.AND P6, PT, R23.reuse, R82, PT ;  /* 0x000000521700720c */ /* 0x040fe20003fc4070 */
[--C-:B------:R-:W-:Y:S01]  /*1e50*/  @!P3 IMAD.IADD R70, R70, 0x1, -R23.reuse ;  /* 0x000000014646b824 */ /* 0x100fe200078e0a17 */
[----:B------:R-:W-:Y:S01]  /*1e60*/  ISETP.GT.U32.AND P3, PT, R23, R84, PT ;  /* 0x000000541700720c */ /* 0x000fe20003f64070 */
[--C-:B------:R-:W-:Y:S01]  /*1e70*/  @!P5 IMAD.IADD R78, R78, 0x1, -R23.reuse ;  /* 0x000000014e4ed824 */ /* 0x100fe200078e0a17 */
[----:B------:R-:W-:Y:S01]  /*1e80*/  ISETP.GE.AND P5, PT, R47, RZ, PT ;  /* 0x000000ff2f00720c */ /* 0x000fe20003fa6270 */
[--C-:B------:R-:W-:Y:S01]  /*1e90*/  @!P1 IMAD.IADD R80, R80, 0x1, -R23.reuse ;  /* 0x0000000150509824 */ /* 0x100fe200078e0a17 */
[----:B------:R-:W-:Y:S01]  /*1ea0*/  ISETP.GE.AND P1, PT, R49, RZ, PT ;  /* 0x000000ff3100720c */ /* 0x000fe20003f26270 */
[--C-:B------:R-:W-:Y:S01]  /*1eb0*/  @!P4 IMAD.IADD R76, R76, 0x1, -R23.reuse ;  /* 0x000000014c4cc824 */ /* 0x100fe200078e0a17 */
[C---:B------:R-:W-:Y:S01]  /*1ec0*/  ISETP.GT.U32.AND P4, PT, R23.reuse, R28, PT ;  /* 0x0000001c1700720c */ /* 0x040fe20003f84070 */
[----:B------:R-:W-:Y:S01]  /*1ed0*/  @!P0 IMAD.MOV R64, RZ, RZ, -R64 ;  /* 0x000000ffff408224 */ /* 0x000fe200078e0a40 */
[C---:B------:R-:W-:Y:S01]  /*1ee0*/  ISETP.GT.U32.AND P0, PT, R23.reuse, R78, PT ;  /* 0x0000004e1700720c */ /* 0x040fe20003f04070 */
[----:B------:R-:W-:Y:S01]  /*1ef0*/  @!P2 IMAD.MOV R62, RZ, RZ, -R62 ;  /* 0x000000ffff3ea224 */ /* 0x000fe200078e0a3e */
[----:B------:R-:W-:Y:S01]  /*1f00*/  ISETP.GT.U32.AND P2, PT, R23, R76, PT ;  /* 0x0000004c1700720c */ /* 0x000fe20003f44070 */
[----:B------:R-:W-:Y:S01]  /*1f10*/  @!P6 IMAD.IADD R82, R82, 0x1, -R23 ;  /* 0x000000015252e824 */ /* 0x000fe200078e0a17 */
[----:B------:R-:W-:Y:S01]  /*1f20*/  ISETP.GE.AND P6, PT, R53, RZ, PT ;  /* 0x000000ff3500720c */ /* 0x000fe20003fc6270 */
[----:B------:R-:W-:-:S04]  /*1f30*/  IMAD.HI.U32 R37, R37, R122, RZ ;  /* 0x0000007a25257227 */ /* 0x000fc800078e00ff */
[----:B------:R-:W-:Y:S01]  /*1f40*/  @!P3 IMAD.IADD R84, R84, 0x1, -R23 ;  /* 0x000000015454b824 */ /* 0x000fe200078e0a17 */
[----:B------:R-:W-:Y:S01]  /*1f50*/  ISETP.GE.AND P3, PT, R51, RZ, PT ;  /* 0x000000ff3300720c */ /* 0x000fe20003f66270 */
[----:B------:R-:W-:Y:S02]  /*1f60*/  IMAD.MOV R37, RZ, RZ, -R37 ;  /* 0x000000ffff257224 */ /* 0x000fe400078e0a25 */
[----:B------:R-:W-:Y:S01]  /*1f70*/  @!P1 IMAD.MOV R68, RZ, RZ, -R68 ;  /* 0x000000ffff449224 */ /* 0x000fe200078e0a44 */
[C---:B------:R-:W-:Y:S01]  /*1f80*/  ISETP.GT.U32.AND P1, PT, R23.reuse, R84, PT ;  /* 0x000000541700720c */ /* 0x040fe20003f24070 */
[--C-:B------:R-:W-:Y:S01]  /*1f90*/  @!P4 IMAD.IADD R28, R28, 0x1, -R23.reuse ;  /* 0x000000011c1cc824 */ /* 0x100fe200078e0a17 */
[----:B------:R-:W-:Y:S01]  /*1fa0*/  ISETP.GT.U32.AND P4, PT, R23, R80, PT ;  /* 0x000000501700720c */ /* 0x000fe20003f84070 */
[----:B------:R-:W-:Y:S01]  /*1fb0*/  @!P0 IMAD.IADD R78, R78, 0x1, -R23 ;  /* 0x000000014e4e8824 */ /* 0x000fe200078e0a17 */
[----:B------:R-:W-:Y:S01]  /*1fc0*/  ISETP.GE.AND P0, PT, R55, RZ, PT ;  /* 0x000000ff3700720c */ /* 0x000fe20003f06270 */
[----:B------:R-:W-:-:S02]  /*1fd0*/  IMAD R122, R43, R37, R122 ;  /* 0x000000252b7a7224 */ /* 0x000fc400078e027a */
[----:B------:R-:W-:Y:S01]  /*1fe0*/  @!P6 IMAD.MOV R72, RZ, RZ, -R72 ;  /* 0x000000ffff48e224 */ /* 0x000fe200078e0a48 */
[----:B------:R-:W-:Y:S01]  /*1ff0*/  ISETP.GT.U32.AND P6, PT, R23, R28, PT ;  /* 0x0000001c1700720c */ /* 0x000fe20003fc4070 */
[--C-:B------:R-:W-:Y:S01]  /*2000*/  @!P2 IMAD.IADD R76, R76, 0x1, -R23.reuse ;  /* 0x000000014c4ca824 */ /* 0x100fe200078e0a17 */
[----:B------:R-:W-:Y:S01]  /*2010*/  ISETP.GT.U32.AND P2, PT, R43, R122, PT ;  /* 0x0000007a2b00720c */ /* 0x000fe20003f44070 */
[----:B------:R-:W-:Y:S01]  /*2020*/  @!P3 IMAD.MOV R70, RZ, RZ, -R70 ;  /* 0x000000ffff46b224 */ /* 0x000fe200078e0a46 */
[----:B------:R-:W-:Y:S01]  /*2030*/  ISETP.GT.U32.AND P3, PT, R23, R82, PT ;  /* 0x000000521700720c */ /* 0x000fe20003f64070 */
[--C-:B------:R-:W-:Y:S01]  /*2040*/  @!P1 IMAD.IADD R84, R84, 0x1, -R23.reuse ;  /* 0x0000000154549824 */ /* 0x100fe200078e0a17 */
[----:B------:R-:W-:Y:S01]  /*2050*/  ISETP.GE.AND P1, PT, R59, RZ, PT ;  /* 0x000000ff3b00720c */ /* 0x000fe20003f26270 */
[----:B------:R-:W-:Y:S01]  /*2060*/  @!P5 IMAD.MOV R66, RZ, RZ, -R66 ;  /* 0x000000ffff42d224 */ /* 0x000fe200078e0a42 */
[----:B------:R-:W-:Y:S01]  /*2070*/  ISETP.GE.AND P5, PT, R24, RZ, PT ;  /* 0x000000ff1800720c */ /* 0x000fe20003fa6270 */
[----:B------:R-:W-:Y:S01]  /*2080*/  @!P0 IMAD.MOV R74, RZ, RZ, -R74 ;  /* 0x000000ffff4a8224 */ /* 0x000fe200078e0a4a */
[----:B------:R-:W-:Y:S01]  /*2090*/  ISETP.GE.AND P0, PT, R65, RZ, PT ;  /* 0x000000ff4100720c */ /* 0x000fe20003f06270 */
[----:B------:R-:W-:Y:S01]  /*20a0*/  @!P4 IMAD.IADD R80, R80, 0x1, -R23 ;  /* 0x000000015050c824 */ /* 0x000fe200078e0a17 */
[----:B------:R-:W-:Y:S01]  /*20b0*/  SHF.R.S32.HI R24, RZ, 0x1f, R21 ;  /* 0x0000001fff187819 */ /* 0x000fe20000011415 */
[----:B------:R-:W-:Y:S01]  /*20c0*/  @!P6 IMAD.IADD R28, R28, 0x1, -R23 ;  /* 0x000000011c1ce824 */ /* 0x000fe200078e0a17 */
[----:B------:R-:W-:Y:S01]  /*20d0*/  LOP3.LUT P6, RZ, R0, 0x40, RZ, 0xc0, !PT ;  /* 0x0000004000ff7812 */ /* 0x000fe200078cc0ff */
[----:B------:R-:W-:Y:S01]  /*20e0*/  @!P2 IMAD.IADD R122, R122, 0x1, -R43 ;  /* 0x000000017a7aa824 */ /* 0x000fe200078e0a2b */
[----:B------:R-:W-:Y:S01]  /*20f0*/  LEA.HI R179, R24, R21, RZ, 0x5 ;  /* 0x0000001518b37211 */ /* 0x000fe200078f28ff */
[----:B------:R-:W-:Y:S01]  /*2100*/  @!P3 IMAD.IADD R82, R82, 0x1, -R23 ;  /* 0x000000015252b824 */ /* 0x000fe200078e0a17 */
[C---:B------:R-:W-:Y:S01]  /*2110*/  LOP3.LUT R24, R0.reuse, 0x7, RZ, 0xc0, !PT ;  /* 0x0000000700187812 */ /* 0x040fe200078ec0ff */
[----:B------:R-:W-:Y:S01]  /*2120*/  IMAD.MOV.U32 R35, RZ, RZ, R28 ;  /* 0x000000ffff237224 */ /* 0x000fe200078e001c */
[----:B------:R-:W-:Y:S01]  /*2130*/  SEL R23, RZ, 0x90, !P6 ;  /* 0x00000090ff177807 */ /* 0x000fe20007000000 */
[----:B------:R-:W-:Y:S01]  /*2140*/  IMAD.SHL.U32 R26, R0, 0x2, RZ ;  /* 0x00000002001a7824 */ /* 0x000fe200078e00ff */
[----:B------:R-:W-:Y:S01]  /*2150*/  ISETP.GE.AND P4, PT, R57, RZ, PT ;  /* 0x000000ff3900720c */ /* 0x000fe20003f86270 */
[----:B------:R-:W-:Y:S01]  /*2160*/  IMAD R27, R24, 0x90, RZ ;  /* 0x00000090181b7824 */ /* 0x000fe200078e02ff */
[----:B------:R-:W-:Y:S01]  /*2170*/  ISETP.GT.U32.AND P6, PT, R43, R122, PT ;  /* 0x0000007a2b00720c */ /* 0x000fe20003fc4070 */
[----:B------:R-:W-:Y:S01]  /*2180*/  IMAD.SHL.U32 R21, R0, 0x8, RZ ;  /* 0x0000000800157824 */ /* 0x000fe200078e00ff */
[----:B------:R-:W-:Y:S01]  /*2190*/  ISETP.GE.AND P3, PT, R61, RZ, PT ;  /* 0x000000ff3d00720c */ /* 0x000fe20003f66270 */
[----:B------:R-:W-:Y:S01]  /*21a0*/  @!P1 IMAD.MOV R78, RZ, RZ, -R78 ;  /* 0x000000ffff4e9224 */ /* 0x000fe200078e0a4e */
[----:B------:R-:W-:Y:S01]  /*21b0*/  ISETP.GE.AND P1, PT, R20, RZ, PT ;  /* 0x000000ff1400720c */ /* 0x000fe20003f26270 */
[----:B------:R-:W-:Y:S01]  /*21c0*/  @!P0 IMAD.MOV R35, RZ, RZ, -R35 ;  /* 0x000000ffff238224 */ /* 0x000fe200078e0a23 */
[----:B------:R-:W-:Y:S01]  /*21d0*/  ISETP.NE.AND P0, PT, RZ, c[0x0][0x178], PT ;  /* 0x00005e00ff007a0c */ /* 0x000fe20003f05270 */
[----:B------:R-:W-:Y:S01]  /*21e0*/  IMAD R29, R24, 0x4, R3 ;  /* 0x00000004181d7824 */ /* 0x000fe200078e0203 */
[----:B------:R-:W-:Y:S01]  /*21f0*/  LOP3.LUT R27, R27, 0x10, R26, 0x78, !PT ;  /* 0x000000101b1b7812 */ /* 0x000fe200078e781a */
[----:B------:R-:W-:Y:S01]  /*2200*/  IMAD.SHL.U32 R24, R0, 0x40, RZ ;  /* 0x0000004000187824 */ /* 0x000fe200078e00ff */
[----:B------:R-:W-:Y:S01]  /*2210*/  ISETP.GE.AND P2, PT, R63, RZ, PT ;  /* 0x000000ff3f00720c */ /* 0x000fe20003f46270 */
[----:B------:R-:W-:Y:S01]  /*2220*/  @!P4 IMAD.MOV R76, RZ, RZ, -R76 ;  /* 0x000000ffff4cc224 */ /* 0x000fe200078e0a4c */
[----:B------:R-:W-:Y:S01]  /*2230*/  LOP3.LUT R26, R21, 0x30, R26, 0x48, !PT ;  /* 0x00000030151a7812 */ /* 0x000fe200078e481a */
[----:B------:R-:W-:Y:S01]  /*2240*/  @!P6 IMAD.IADD R122, R122, 0x1, -R43 ;  /* 0x000000017a7ae824 */ /* 0x000fe200078e0a2b */
[----:B------:R-:W-:Y:S01]  /*2250*/  LOP3.LUT R22, R23, R22, RZ, 0x3c, !PT ;  /* 0x0000001617167212 */ /* 0x000fe200078e3cff */
[----:B------:R-:W-:Y:S01]  /*2260*/  @!P3 IMAD.MOV R80, RZ, RZ, -R80 ;  /* 0x000000ffff50b224 */ /* 0x000fe200078e0a50 */
[----:B------:R-:W-:Y:S01]  /*2270*/  ISETP.NE.AND P4, PT, RZ, c[0x0][0x17c], PT ;  /* 0x00005f00ff007a0c */ /* 0x000fe20003f85270 */
[----:B------:R-:W-:Y:S01]  /*2280*/  IMAD.U32 R23, R29, 0x10, R26 ;  /* 0x000000101d177824 */ /* 0x000fe200078e001a */
[----:B------:R-:W-:Y:S01]  /*2290*/  LOP3.LUT R26, RZ, c[0x0][0x17c], RZ, 0x33, !PT ;  /* 0x00005f00ff1a7a12 */ /* 0x000fe200078e33ff */
[----:B------:R-:W-:Y:S01]  /*22a0*/  @!P1 IMAD.MOV R122, RZ, RZ, -R122 ;  /* 0x000000ffff7a9224 */ /* 0x000fe200078e0a7a */
[----:B------:R-:W-:Y:S01]  /*22b0*/  LOP3.LUT R24, R27, 0x400, R24, 0xf8, !PT ;  /* 0x000004001b187812 */ /* 0x000fe200078ef818 */
[----:B------:R-:W-:Y:S01]  /*22c0*/  @!P5 IMAD.MOV R84, RZ, RZ, -R84 ;  /* 0x000000ffff54d224 */ /* 0x000fe200078e0a54 */
[C---:B------:R-:W-:Y:S01]  /*22d0*/  SEL R27, R26.reuse, R25, !P4 ;  /* 0x000000191a1b7207 */ /* 0x040fe20006000000 */
[----:B------:R-:W-:Y:S01]  /*22e0*/  @!P2 IMAD.MOV R82, RZ, RZ, -R82 ;  /* 0x000000ffff52a224 */ /* 0x000fe200078e0a52 */
[----:B------:R-:W-:-:S02]  /*22f0*/  SEL R30, R26, R30, !P4 ;  /* 0x0000001e1a1e7207 */ /* 0x000fc40006000000 */
[C---:B------:R-:W-:Y:S01]  /*2300*/  SEL R28, R26.reuse, R32, !P4 ;  /* 0x000000201a1c7207 */ /* 0x040fe20006000000 */
[----:B------:R-:W-:Y:S01]  /*2310*/  IMAD R27, R27, c[0x0][0x190], RZ ;  /* 0x000064001b1b7a24 */ /* 0x000fe200078e02ff */
[----:B------:R-:W-:Y:S01]  /*2320*/  SEL R29, R26, R34, !P4 ;  /* 0x000000221a1d7207 */ /* 0x000fe20006000000 */
[----:B------:R-:W-:Y:S01]  /*2330*/  IMAD R30, R30, c[0x0][0x190], RZ ;  /* 0x000064001e1e7a24 */ /* 0x000fe200078e02ff */
[----:B------:R-:W-:Y:S01]  /*2340*/  @!P0 LOP3.LUT R122, RZ, c[0x0][0x178], RZ, 0x33, !PT ;  /* 0x00005e00ff7a8a12 */ /* 0x000fe200078e33ff */
[----:B------:R-:W-:Y:S01]  /*2350*/  IMAD R28, R28, c[0x0][0x190], RZ ;  /* 0x000064001c1c7a24 */ /* 0x000fe200078e02ff */
[C---:B------:R-:W-:Y:S01]  /*2360*/  SEL R36, R26.reuse, R36, !P4 ;  /* 0x000000241a247207 */ /* 0x040fe20006000000 */
[----:B------:R-:W-:Y:S01]  /*2370*/  IMAD R29, R29, c[0x0][0x190], RZ ;  /* 0x000064001d1d7a24 */ /* 0x000fe200078e02ff */
[----:B------:R-:W-:Y:S01]  /*2380*/  SEL R31, R26, R31, !P4 ;  /* 0x0000001f1a1f7207 */ /* 0x000fe20006000000 */
[----:B------:R-:W-:Y:S01]  /*2390*/  IMAD R122, R122, c[0x0][0x184], RZ ;  /* 0x000061007a7a7a24 */ /* 0x000fe200078e02ff */
[----:B------:R-:W-:Y:S01]  /*23a0*/  SEL R38, R26, R38, !P4 ;  /* 0x000000261a267207 */ /* 0x000fe20006000000 */
[----:B------:R-:W-:Y:S01]  /*23b0*/  IMAD R36, R36, c[0x0][0x190], RZ ;  /* 0x0000640024247a24 */ /* 0x000fe200078e02ff */
[C---:B------:R-:W-:Y:S01]  /*23c0*/  SEL R40, R26.reuse, R40, !P4 ;  /* 0x000000281a287207 */ /* 0x040fe20006000000 */
[----:B------:R-:W-:Y:S01]  /*23d0*/  IMAD R31, R31, c[0x0][0x190], RZ ;  /* 0x000064001f1f7a24 */ /* 0x000fe200078e02ff */
[----:B------:R-:W-:Y:S01]  /*23e0*/  SEL R42, R26, R42, !P4 ;  /* 0x0000002a1a2a7207 */ /* 0x000fe20006000000 */
        /* <DEDUP_REMOVED lines=23> */
[C---:B------:R-:W-:Y:S01]  /*2560*/  SEL R43, R26.reuse, R64, !P4 ;  /* 0x000000401a2b7207 */ /* 0x040fe20006000000 */
        /* <DEDUP_REMOVED lines=21> */
[----:B------:R-:W-:Y:S01]  /*26c0*/  SEL R26, R26, R84, !P4 ;  /* 0x000000541a1a7207 */ /* 0x000fe20006000000 */
[----:B------:R-:W-:Y:S01]  /*26d0*/  IMAD R123, R120, c[0x0][0x190], RZ ;  /* 0x00006400787b7a24 */ /* 0x000fe200078e02ff */
[----:B------:R-:W-:Y:S01]  /*26e0*/  LEA R204, P1, R122, c[0x0][0x160], 0x1 ;  /* 0x000058007acc7a11 */ /* 0x000fe200078208ff */
[----:B------:R-:W-:Y:S01]  /*26f0*/  IMAD R129, R121, c[0x0][0x190], RZ ;  /* 0x0000640079817a24 */ /* 0x000fe200078e02ff */
[----:B------:R-:W-:Y:S01]  /*2700*/  LEA R220, P2, R27, c[0x0][0x168], 0x1 ;  /* 0x00005a001bdc7a11 */ /* 0x000fe200078408ff */
[----:B------:R-:W-:Y:S01]  /*2710*/  IMAD R26, R26, c[0x0][0x190], RZ ;  /* 0x000064001a1a7a24 */ /* 0x000fe200078e02ff */
[----:B------:R-:W-:Y:S01]  /*2720*/  LEA R218, P3, R30, c[0x0][0x168], 0x1 ;  /* 0x00005a001eda7a11 */ /* 0x000fe200078608ff */
[----:B------:R-:W-:Y:S01]  /*2730*/  CS2R R84, SRZ ;  /* 0x0000000000547805 */ /* 0x000fe2000001ff00 */
        /* <DEDUP_REMOVED lines=8> */
[----:B------:R-:W-:Y:S01]  /*27c0*/  LEA.HI.X.SX32 R205, R122, c[0x0][0x164], 0x1, P1 ;  /* 0x000059007acd7a11 */ /* 0x000fe200008f0eff */
        /* <DEDUP_REMOVED lines=19> */
[----:B------:R-:W-:-:S02]  /*2900*/  LEA.HI.X.SX32 R213, R36, c[0x0][0x16c], 0x1, P6 ;  /* 0x00005b0024d57a11 */ /* 0x000fc400030f0eff */
[----:B------:R-:W-:Y:S02]  /*2910*/  LEA.HI.X.SX32 R211, R31, c[0x0][0x16c], 0x1, P0 ;  /* 0x00005b001fd37a11 */ /* 0x000fe400000f0eff */
[----:B------:R-:W-:Y:S02]  /*2920*/  LEA R196, P6, R48, c[0x0][0x168], 0x1 ;  /* 0x00005a0030c47a11 */ /* 0x000fe400078c08ff */
[----:B------:R-:W-:Y:S02]  /*2930*/  LEA R194, P0, R50, c[0x0][0x168], 0x1 ;  /* 0x00005a0032c27a11 */ /* 0x000fe400078008ff */
[----:B------:R-:W-:Y:S02]  /*2940*/  LEA.HI.X.SX32 R209, R38, c[0x0][0x16c], 0x1, P1 ;  /* 0x00005b0026d17a11 */ /* 0x000fe400008f0eff */
[----:B------:R-:W-:Y:S02]  /*2950*/  LEA.HI.X.SX32 R207, R40, c[0x0][0x16c], 0x1, P2 ;  /* 0x00005b0028cf7a11 */ /* 0x000fe400010f0eff */
[----:B------:R-:W-:-:S02]  /*2960*/  LEA.HI.X.SX32 R203, R42, c[0x0][0x16c], 0x1, P3 ;  /* 0x00005b002acb7a11 */ /* 0x000fc400018f0eff */
[----:B------:R-:W-:Y:S02]  /*2970*/  LEA.HI.X.SX32 R201, R44, c[0x0][0x16c], 0x1, P4 ;  /* 0x00005b002cc97a11 */ /* 0x000fe400020f0eff */
[----:B------:R-:W-:Y:S02]  /*2980*/  LEA.HI.X.SX32 R199, R46, c[0x0][0x16c], 0x1, P5 ;  /* 0x00005b002ec77a11 */ /* 0x000fe400028f0eff */
[----:B------:R-:W-:Y:S02]  /*2990*/  LEA R192, P1, R52, c[0x0][0x168], 0x1 ;  /* 0x00005a0034c07a11 */ /* 0x000fe400078208ff */
[----:B------:R-:W-:Y:S02]  /*29a0*/  LEA R190, P2, R54, c[0x0][0x168], 0x1 ;  /* 0x00005a0036be7a11 */ /* 0x000fe400078408ff */
[----:B------:R-:W-:Y:S02]  /*29b0*/  LEA R188, P3, R56, c[0x0][0x168], 0x1 ;  /* 0x00005a0038bc7a11 */ /* 0x000fe400078608ff */
[----:B------:R-:W-:-:S02]  /*29c0*/  LEA R186, P4, R37, c[0x0][0x168], 0x1 ;  /* 0x00005a0025ba7a11 */ /* 0x000fc400078808ff */
[----:B------:R-:W-:Y:S02]  /*29d0*/  LEA R184, P5, R58, c[0x0][0x168], 0x1 ;  /* 0x00005a003ab87a11 */ /* 0x000fe400078a08ff */
[----:B------:R-:W-:Y:S02]  /*29e0*/  LEA.HI.X.SX32 R197, R48, c[0x0][0x16c], 0x1, P6 ;  /* 0x00005b0030c57a11 */ /* 0x000fe400030f0eff */
[----:B------:R-:W-:Y:S02]  /*29f0*/  LEA.HI.X.SX32 R195, R50, c[0x0][0x16c], 0x1, P0 ;  /* 0x00005b0032c37a11 */ /* 0x000fe400000f0eff */
[----:B------:R-:W-:Y:S02]  /*2a00*/  LEA R182, P6, R39, c[0x0][0x168], 0x1 ;  /* 0x00005a0027b67a11 */ /* 0x000fe400078c08ff */
[----:B------:R-:W-:Y:S02]  /*2a10*/  LEA R180, P0, R41, c[0x0][0x168], 0x1 ;  /* 0x00005a0029b47a11 */ /* 0x000fe400078008ff */
[----:B------:R-:W-:-:S02]  /*2a20*/  LEA.HI.X.SX32 R193, R52, c[0x0][0x16c], 0x1, P1 ;  /* 0x00005b0034c17a11 */ /* 0x000fc400008f0eff */
[----:B------:R-:W-:Y:S02]  /*2a30*/  LEA.HI.X.SX32 R191, R54, c[0x0][0x16c], 0x1, P2 ;  /* 0x00005b0036bf7a11 */ /* 0x000fe400010f0eff */
[----:B------:R-:W-:Y:S02]  /*2a40*/  LEA.HI.X.SX32 R189, R56, c[0x0][0x16c], 0x1, P3 ;  /* 0x00005b0038bd7a11 */ /* 0x000fe400018f0eff */
[----:B------:R-:W-:Y:S02]  /*2a50*/  LEA.HI.X.SX32 R187, R37, c[0x0][0x16c], 0x1, P4 ;  /* 0x00005b0025bb7a11 */ /* 0x000fe400020f0eff */
[----:B------:R-:W-:Y:S02]  /*2a60*/  LEA.HI.X.SX32 R185, R58, c[0x0][0x16c], 0x1, P5 ;  /* 0x00005b003ab97a11 */ /* 0x000fe400028f0eff */
[----:B------:R-:W-:Y:S02]  /*2a70*/  LEA R48, P1, R43, c[0x0][0x168], 0x1 ;  /* 0x00005a002b307a11 */ /* 0x000fe400078208ff */
[----:B------:R-:W-:-:S02]  /*2a80*/  LEA R152, P2, R45, c[0x0][0x168], 0x1 ;  /* 0x00005a002d987a11 */ /* 0x000fc400078408ff */
[----:B------:R-:W-:Y:S02]  /*2a90*/  LEA R50, P3, R47, c[0x0][0x168], 0x1 ;  /* 0x00005a002f327a11 */ /* 0x000fe400078608ff */
[----:B------:R-:W-:Y:S02]  /*2aa0*/  LEA R138, P4, R49, c[0x0][0x168], 0x1 ;  /* 0x00005a00318a7a11 */ /* 0x000fe400078808ff */
[----:B------:R-:W-:Y:S02]  /*2ab0*/  LEA R140, P5, R51, c[0x0][0x168], 0x1 ;  /* 0x00005a00338c7a11 */ /* 0x000fe400078a08ff */
[----:B------:R-:W-:Y:S02]  /*2ac0*/  LEA.HI.X.SX32 R183, R39, c[0x0][0x16c], 0x1, P6 ;  /* 0x00005b0027b77a11 */ /* 0x000fe400030f0eff */
[----:B------:R-:W-:Y:S02]  /*2ad0*/  LEA.HI.X.SX32 R181, R41, c[0x0][0x16c], 0x1, P0 ;  /* 0x00005b0029b57a11 */ /* 0x000fe400000f0eff */
[----:B------:R-:W-:-:S02]  /*2ae0*/  LOP3.LUT R25, R0, 0x1f, RZ, 0xc0, !PT ;  /* 0x0000001f00197812 */ /* 0x000fc400078ec0ff */
[----:B------:R-:W-:Y:S02]  /*2af0*/  LEA.HI.X.SX32 R39, R43, c[0x0][0x16c], 0x1, P1 ;  /* 0x00005b002b277a11 */ /* 0x000fe400008f0eff */
[----:B------:R-:W-:Y:S01]  /*2b00*/  LEA.HI.X.SX32 R153, R45, c[0x0][0x16c], 0x1, P2 ;  /* 0x00005b002d997a11 */ /* 0x000fe200010f0eff */
[----:B------:R-:W-:Y:S01]  /*2b10*/  IMAD R173, R25, c[0x0][0x18c], RZ ;  /* 0x0000630019ad7a24 */ /* 0x000fe200078e02ff */
[----:B------:R-:W-:Y:S02]  /*2b20*/  LEA.HI.X.SX32 R41, R47, c[0x0][0x16c], 0x1, P3 ;  /* 0x00005b002f297a11 */ /* 0x000fe400018f0eff */
[----:B------:R-:W-:Y:S02]  /*2b30*/  LEA.HI.X.SX32 R139, R49, c[0x0][0x16c], 0x1, P4 ;  /* 0x00005b00318b7a11 */ /* 0x000fe400020f0eff */
[----:B------:R-:W-:Y:S02]  /*2b40*/  LEA.HI.X.SX32 R141, R51, c[0x0][0x16c], 0x1, P5 ;  /* 0x00005b00338d7a11 */ /* 0x000fe400028f0eff */
[----:B------:R-:W-:-:S02]  /*2b50*/  LEA R142, P6, R53, c[0x0][0x168], 0x1 ;  /* 0x00005a00358e7a11 */ /* 0x000fc400078c08ff */
[----:B------:R-:W-:Y:S02]  /*2b60*/  LEA R148, P0, R55, c[0x0][0x168], 0x1 ;  /* 0x00005a0037947a11 */ /* 0x000fe400078008ff */
[----:B------:R-:W-:Y:S02]  /*2b70*/  LEA R43, P1, R57, c[0x0][0x168], 0x1 ;  /* 0x00005a00392b7a11 */ /* 0x000fe400078208ff */
[----:B------:R-:W-:Y:S02]  /*2b80*/  LEA R120, P2, R59, c[0x0][0x168], 0x1 ;  /* 0x00005a003b787a11 */ /* 0x000fe400078408ff */
[----:B------:R-:W-:Y:S02]  /*2b90*/  LEA R122, P3, R123, c[0x0][0x168], 0x1 ;  /* 0x00005a007b7a7a11 */ /* 0x000fe400078608ff */
[----:B------:R-:W-:Y:S02]  /*2ba0*/  LEA R128, P4, R129, c[0x0][0x168], 0x1 ;  /* 0x00005a0081807a11 */ /* 0x000fe400078808ff */
[----:B------:R-:W-:-:S02]  /*2bb0*/  LEA R130, P5, R26, c[0x0][0x168], 0x1 ;  /* 0x00005a001a827a11 */ /* 0x000fc400078a08ff */
[----:B------:R-:W-:Y:S02]  /*2bc0*/  SHF.R.S32.HI R179, RZ, 0x5, R179 ;  /* 0x00000005ffb37819 */ /* 0x000fe400000114b3 */
[C---:B------:R-:W-:Y:S02]  /*2bd0*/  LOP3.LUT R172, R22.reuse, 0x20, RZ, 0x3c, !PT ;  /* 0x0000002016ac7812 */ /* 0x040fe400078e3cff */
[C---:B------:R-:W-:Y:S02]  /*2be0*/  LOP3.LUT R174, R22.reuse, 0x40, RZ, 0x3c, !PT ;  /* 0x0000004016ae7812 */ /* 0x040fe400078e3cff */
[----:B------:R-:W-:Y:S02]  /*2bf0*/  LOP3.LUT R175, R22, 0x60, RZ, 0x3c, !PT ;  /* 0x0000006016af7812 */ /* 0x000fe400078e3cff */
[C---:B------:R-:W-:Y:S02]  /*2c00*/  LOP3.LUT R176, R24.reuse, 0x20, RZ, 0x3c, !PT ;  /* 0x0000002018b07812 */ /* 0x040fe400078e3cff */
[----:B------:R-:W-:-:S02]  /*2c10*/  LOP3.LUT R177, R24, 0x40, RZ, 0x3c, !PT ;  /* 0x0000004018b17812 */ /* 0x000fc400078e3cff */
[----:B------:R-:W-:Y:S02]  /*2c20*/  LOP3.LUT R178, R24, 0x60, RZ, 0x3c, !PT ;  /* 0x0000006018b27812 */ /* 0x000fe400078e3cff */
[----:B------:R-:W-:Y:S02]  /*2c30*/  LEA.HI.X.SX32 R143, R53, c[0x0][0x16c], 0x1, P6 ;  /* 0x00005b00358f7a11 */ /* 0x000fe400030f0eff */
[----:B------:R-:W-:Y:S02]  /*2c40*/  LEA.HI.X.SX32 R149, R55, c[0x0][0x16c], 0x1, P0 ;  /* 0x00005b0037957a11 */ /* 0x000fe400000f0eff */
[----:B------:R-:W-:Y:S02]  /*2c50*/  LEA.HI.X.SX32 R46, R57, c[0x0][0x16c], 0x1, P1 ;  /* 0x00005b00392e7a11 */ /* 0x000fe400008f0eff */
[----:B------:R-:W-:Y:S02]  /*2c60*/  LEA.HI.X.SX32 R121, R59, c[0x0][0x16c], 0x1, P2 ;  /* 0x00005b003b797a11 */ /* 0x000fe400010f0eff */
[----:B------:R-:W-:-:S02]  /*2c70*/  LEA.HI.X.SX32 R123, R123, c[0x0][0x16c], 0x1, P3 ;  /* 0x00005b007b7b7a11 */ /* 0x000fc400018f0eff */
[----:B------:R-:W-:Y:S02]  /*2c80*/  LEA.HI.X.SX32 R129, R129, c[0x0][0x16c], 0x1, P4 ;  /* 0x00005b0081817a11 */ /* 0x000fe400020f0eff */
[----:B------:R-:W-:Y:S02]  /*2c90*/  LEA.HI.X.SX32 R131, R26, c[0x0][0x16c], 0x1, P5 ;  /* 0x00005b001a837a11 */ /* 0x000fe400028f0eff */
.L_x_3:
[----:B------:R-:W-:Y:S01]  /*2ca0*/  ISETP.GE.AND P0, PT, R2, UR4, PT ;  /* 0x0000000402007c0c */ /* 0x000fe2000bf06270 */
[----:B------:R-:W-:Y:S01]  /*2cb0*/  IMAD.WIDE R30, R154, 0x2, R204 ;  /* 0x000000029a1e7825 */ /* 0x000fe200078e02cc */
[----:B------:R-:W-:Y:S02]  /*2cc0*/  PRMT R51, RZ, 0x7610, R51 ;  /* 0x00007610ff337816 */ /* 0x000fe40000000033 */
[----:B------:R-:W-:Y:S02]  /*2cd0*/  ISETP.GE.AND P1, PT, R4, UR4, PT ;  /* 0x0000000404007c0c */ /* 0x000fe4000bf26270 */
[----:B------:R-:W-:Y:S02]  /*2ce0*/  ISETP.GE.AND P2, PT, R5, UR4, PT ;  /* 0x0000000405007c0c */ /* 0x000fe4000bf46270 */
[----:B------:R-:W-:-:S02]  /*2cf0*/  ISETP.GE.AND P3, PT, R7, UR4, PT ;  /* 0x0000000407007c0c */ /* 0x000fc4000bf66270 */
[----:B------:R-:W-:-:S03]  /*2d00*/  ISETP.GE.AND P4, PT, R8, UR4, PT ;  /* 0x0000000408007c0c */ /* 0x000fc6000bf86270 */
[----:B------:R0:W2:Y:S01]  /*2d10*/  @!P0 LDG.E.U16 R51, [R30.64] ;  /* 0x000000061e338981 */ /* 0x0000a2000c1e1500 */
[----:B------:R-:W-:Y:S01]  /*2d20*/  ISETP.GE.AND P0, PT, R6, UR4, PT ;  /* 0x0000000406007c0c */ /* 0x000fe2000bf06270 */
[----:B------:R-:W-:Y:S01]  /*2d30*/  IMAD.WIDE R26, R169, 0x2, R204 ;  /* 0x00000002a91a7825 */ /* 0x000fe200078e02cc */
[----:B------:R-:W-:Y:S02]  /*2d40*/  PRMT R47, RZ, 0x7610, R47 ;  /* 0x00007610ff2f7816 */ /* 0x000fe4000000002f */
[----:B------:R-:W-:Y:S01]  /*2d50*/  PRMT R237, RZ, 0x7610, R237 ;  /* 0x00007610ffed7816 */ /* 0x000fe200000000ed */
[----:B------:R-:W-:Y:S01]  /*2d60*/  IMAD.WIDE R28, R168, 0x2, R204 ;  /* 0x00000002a81c7825 */ /* 0x000fe200078e02cc */
[----:B------:R-:W-:Y:S02]  /*2d70*/  PRMT R44, RZ, 0x7610, R44 ;  /* 0x00007610ff2c7816 */ /* 0x000fe4000000002c */
[----:B------:R-:W-:Y:S01]  /*2d80*/  PRMT R53, RZ, 0x7610, R53 ;  /* 0x00007610ff357816 */ /* 0x000fe20000000035 */
[----:B0-----:R-:W-:Y:S01]  /*2d90*/  IMAD.WIDE R30, R167, 0x2, R204 ;  /* 0x00000002a71e7825 */ /* 0x001fe200078e02cc */
[----:B------:R-:W-:Y:S01]  /*2da0*/  PRMT R49, RZ, 0x7610, R49 ;  /* 0x00007610ff317816 */ /* 0x000fe20000000031 */
[----:B------:R0:W3:Y:S02]  /*2db0*/  @!P1 LDG.E.U16 R47, [R26.64] ;  /* 0x000000061a2f9981 */ /* 0x0000e4000c1e1500 */
[----:B------:R-:W-:-:S04]  /*2dc0*/  IMAD.WIDE R36, R166, 0x2, R204 ;  /* 0x00000002a6247825 */ /* 0x000fc800078e02cc */
[----:B------:R-:W-:Y:S01]  /*2dd0*/  IMAD.WIDE R56, R165, 0x2, R204 ;  /* 0x00000002a5387825 */ /* 0x000fe200078e02cc */
[----:B------:R1:W4:Y:S01]  /*2de0*/  @!P2 LDG.E.U16 R237, [R28.64] ;  /* 0x000000061ceda981 */ /* 0x000322000c1e1500 */
[----:B------:R-:W-:Y:S02]  /*2df0*/  ISETP.GE.AND P1, PT, R10, UR4, PT ;  /* 0x000000040a007c0c */ /* 0x000fe4000bf26270 */
[----:B------:R-:W-:Y:S01]  /*2e00*/  ISETP.GE.AND P2, PT, R11, UR4, PT ;  /* 0x000000040b007c0c */ /* 0x000fe2000bf46270 */
[----:B------:R5:W3:Y:S01]  /*2e10*/  @!P0 LDG.E.U16 R44, [R30.64] ;  /* 0x000000061e2c8981 */ /* 0x000ae2000c1e1500 */
[----:B------:R-:W-:-:S03]  /*2e20*/  ISETP.GE.AND P0, PT, R9, UR4, PT ;  /* 0x0000000409007c0c */ /* 0x000fc6000bf06270 */
[----:B------:R1:W3:Y:S01]  /*2e30*/  @!P3 LDG.E.U16 R53, [R36.64] ;  /* 0x000000062435b981 */ /* 0x0002e2000c1e1500 */
[----:B------:R-:W-:-:S03]  /*2e40*/  ISETP.GE.AND P3, PT, R12, UR4, PT ;  /* 0x000000040c007c0c */ /* 0x000fc6000bf66270 */
[----:B------:R5:W4:Y:S01]  /*2e50*/  @!P4 LDG.E.U16 R49, [R56.64] ;  /* 0x000000063831c981 */ /* 0x000b22000c1e1500 */
[----:B------:R-:W-:Y:S01]  /*2e60*/  ISETP.GE.AND P4, PT, R13, UR4, PT ;  /* 0x000000040d007c0c */ /* 0x000fe2000bf86270 */
[----:B0-----:R-:W-:Y:S01]  /*2e70*/  IMAD.WIDE R26, R164, 0x2, R204 ;  /* 0x00000002a41a7825 */ /* 0x001fe200078e02cc */
[----:B------:R-:W-:Y:S02]  /*2e80*/  PRMT R235, RZ, 0x7610, R235 ;  /* 0x00007610ffeb7816 */ /* 0x000fe400000000eb */
[----:B------:R-:W-:Y:S01]  /*2e90*/  PRMT R42, RZ, 0x7610, R42 ;  /* 0x00007610ff2a7816 */ /* 0x000fe2000000002a */
[----:B-1----:R-:W-:Y:S01]  /*2ea0*/  IMAD.WIDE R28, R163, 0x2, R204 ;  /* 0x00000002a31c7825 */ /* 0x002fe200078e02cc */
[----:B------:R-:W-:Y:S02]  /*2eb0*/  PRMT R55, RZ, 0x7610, R55 ;  /* 0x00007610ff377816 */ /* 0x000fe40000000037 */
[----:B------:R-:W-:Y:S01]  /*2ec0*/  PRMT R241, RZ, 0x7610, R241 ;  /* 0x00007610fff17816 */ /* 0x000fe200000000f1 */
[----:B-----5:R-:W-:Y:S01]  /*2ed0*/  IMAD.WIDE R30, R162, 0x2, R204 ;  /* 0x00000002a21e7825 */ /* 0x020fe200078e02cc */
[----:B------:R-:W-:Y:S01]  /*2ee0*/  PRMT R233, RZ, 0x7610, R233 ;  /* 0x00007610ffe97816 */ /* 0x000fe200000000e9 */
[----:B------:R0:W5:Y:S02]  /*2ef0*/  @!P0 LDG.E.U16 R235, [R26.64] ;  /* 0x000000061aeb8981 */ /* 0x000164000c1e1500 */
[----:B------:R-:W-:-:S04]  /*2f00*/  IMAD.WIDE R36, R161, 0x2, R204 ;  /* 0x00000002a1247825 */ /* 0x000fc800078e02cc */
[----:B------:R-:W-:Y:S01]  /*2f10*/  IMAD.WIDE R56, R160, 0x2, R204 ;  /* 0x00000002a0387825 */ /* 0x000fe200078e02cc */
[----:B------:R1:W4:Y:S01]  /*2f20*/  @!P1 LDG.E.U16 R42, [R28.64] ;  /* 0x000000061c2a9981 */ /* 0x000322000c1e1500 */
[----:B------:R-:W-:Y:S02]  /*2f30*/  ISETP.GE.AND P0, PT, R14, UR4, PT ;  /* 0x000000040e007c0c */ /* 0x000fe4000bf06270 */
[----:B------:R-:W-:Y:S01]  /*2f40*/  ISETP.GE.AND P1, PT, R15, UR4, PT ;  /* 0x000000040f007c0c */ /* 0x000fe2000bf26270 */
[----:B------:R0:W4:Y:S01]  /*2f50*/  @!P2 LDG.E.U16 R55, [R30.64] ;  /* 0x000000061e37a981 */ /* 0x000122000c1e1500 */
[----:B------:R-:W-:-:S03]  /*2f60*/  ISETP.GE.AND P2, PT, R16, UR4, PT ;  /* 0x0000000410007c0c */ /* 0x000fc6000bf46270 */
[----:B------:R1:W5:Y:S01]  /*2f70*/  @!P3 LDG.E.U16 R241, [R36.64] ;  /* 0x0000000624f1b981 */ /* 0x000362000c1e1500 */
[----:B------:R-:W-:-:S03]  /*2f80*/  ISETP.GE.AND P3, PT, R17, UR4, PT ;  /* 0x0000000411007c0c */ /* 0x000fc6000bf66270 */
[----:B------:R1:W5:Y:S01]  /*2f90*/  @!P4 LDG.E.U16 R233, [R56.64] ;  /* 0x0000000638e9c981 */ /* 0x000362000c1e1500 */
[----:B------:R-:W-:Y:S01]  /*2fa0*/  ISETP.GE.AND P4, PT, R18, UR4, PT ;  /* 0x0000000412007c0c */ /* 0x000fe2000bf86270 */
[----:B0-----:R-:W-:Y:S01]  /*2fb0*/  IMAD.WIDE R26, R159, 0x2, R204 ;  /* 0x000000029f1a7825 */ /* 0x001fe200078e02cc */
[----:B------:R-:W-:Y:S02]  /*2fc0*/  PRMT R40, RZ, 0x7610, R40 ;  /* 0x00007610ff287816 */ /* 0x000fe40000000028 */
[----:B------:R-:W-:Y:S01]  /*2fd0*/  PRMT R45, RZ, 0x7610, R45 ;  /* 0x00007610ff2d7816 */ /* 0x000fe2000000002d */
[----:B-1----:R-:W-:Y:S01]  /*2fe0*/  IMAD.WIDE R28, R158, 0x2, R204 ;  /* 0x000000029e1c7825 */ /* 0x002fe200078e02cc */
[----:B------:R-:W-:Y:S02]  /*2ff0*/  PRMT R239, RZ, 0x7610, R239 ;  /* 0x00007610ffef7816 */ /* 0x000fe400000000ef */
[----:B------:R-:W-:Y:S01]  /*3000*/  PRMT R231, RZ, 0x7610, R231 ;  /* 0x00007610ffe77816 */ /* 0x000fe200000000e7 */
[----:B------:R-:W-:Y:S01]  /*3010*/  IMAD.WIDE R30, R157, 0x2, R204 ;  /* 0x000000029d1e7825 */ /* 0x000fe200078e02cc */
[----:B------:R-:W-:Y:S01]  /*3020*/  PRMT R38, RZ, 0x7610, R38 ;  /* 0x00007610ff267816 */ /* 0x000fe20000000026 */
[----:B------:R0:W5:Y:S02]  /*3030*/  @!P0 LDG.E.U16 R40, [R26.64] ;  /* 0x000000061a288981 */ /* 0x000164000c1e1500 */
[----:B------:R-:W-:-:S02]  /*3040*/  IMAD.WIDE R36, R156, 0x2, R204 ;  /* 0x000000029c247825 */ /* 0x000fc400078e02cc */
[----:B------:R1:W5:Y:S02]  /*3050*/  @!P1 LDG.E.U16 R45, [R28.64] ;  /* 0x000000061c2d9981 */ /* 0x000364000c1e1500 */
[----:B------:R-:W-:Y:S02]  /*3060*/  IMAD.WIDE R56, R155, 0x2, R204 ;  /* 0x000000029b387825 */ /* 0x000fe400078e02cc */
[----:B------:R0:W5:Y:S04]  /*3070*/  @!P2 LDG.E.U16 R239, [R30.64] ;  /* 0x000000061eefa981 */ /* 0x000168000c1e1500 */
[----:B------:R0:W5:Y:S04]  /*3080*/  @!P3 LDG.E.U16 R231, [R36.64] ;  /* 0x0000000624e7b981 */ /* 0x000168000c1e1500 */
[----:B------:R1:W5:Y:S04]  /*3090*/  @!P4 LDG.E.U16 R38, [R56.64] ;  /* 0x000000063826c981 */ /* 0x000368000c1e1500 */
[----:B------:R-:W-:Y:S01]  /*30a0*/  BAR.SYNC.DEFER_BLOCKING 0x0 ;  /* 0x0000000000007b1d */ /* 0x000fe20000010000 */
[----:B------:R-:W-:Y:S01]  /*30b0*/  ISETP.GE.AND P0, PT, R25, UR4, PT ;  /* 0x0000000419007c0c */ /* 0x000fe2000bf06270 */
[----:B0-----:R-:W-:-:S02]  /*30c0*/  IMAD.MOV.U32 R26, RZ, RZ, R43 ;  /* 0x000000ffff1a7224 */ /* 0x001fc400078e002b */
[----:B------:R-:W-:Y:S01]  /*30d0*/  IMAD.MOV.U32 R27, RZ, RZ, R46 ;  /* 0x000000ffff1b7224 */ /* 0x000fe200078e002e */
[----:B------:R-:W-:-:S03]  /*30e0*/  PRMT R225, RZ, 0x7610, R225 ;  /* 0x00007610ffe17816 */ /* 0x000fc600000000e1 */
[----:B------:R-:W-:Y:S01]  /*30f0*/  IMAD.WIDE R136, R173, 0x2, R26 ;  /* 0x00000002ad887825 */ /* 0x000fe200078e021a */
[----:B------:R-:W-:-:S03]  /*3100*/  PRMT R227, RZ, 0x7610, R227 ;  /* 0x00007610ffe37816 */ /* 0x000fc600000000e3 */
[C---:B------:R-:W-:Y:S01]  /*3110*/  IMAD.WIDE R36, R173.reuse, 0x2, R122 ;  /* 0x00000002ad247825 */ /* 0x040fe200078e027a */
[----:B------:R-:W-:Y:S02]  /*3120*/  PRMT R59, RZ, 0x7610, R59 ;  /* 0x00007610ff3b7816 */ /* 0x000fe4000000003b */
[----:B------:R-:W-:Y:S01]  /*3130*/  PRMT R133, RZ, 0x7610, R133 ;  /* 0x00007610ff857816 */ /* 0x000fe20000000085 */
[C---:B-1----:R-:W-:Y:S01]  /*3140*/  IMAD.WIDE R56, R173.reuse, 0x2, R120 ;  /* 0x00000002ad387825 */ /* 0x042fe200078e0278 */
[----:B------:R-:W-:Y:S01]  /*3150*/  PRMT R229, RZ, 0x7610, R229 ;  /* 0x00007610ffe57816 */ /* 0x000fe200000000e5 */
[----:B------:R0:W5:Y:S01]  /*3160*/  @!P0 LDG.E.U16 R225, [R136.64] ;  /* 0x0000000688e18981 */ /* 0x000162000c1e1500 */
[----:B------:R-:W-:Y:S01]  /*3170*/  PRMT R135, RZ, 0x7610, R135 ;  /* 0x00007610ff877816 */ /* 0x000fe20000000087 */
[C---:B------:R-:W-:Y:S01]  /*3180*/  IMAD.WIDE R28, R173.reuse, 0x2, R130 ;  /* 0x00000002ad1c7825 */ /* 0x040fe200078e0282 */
[----:B------:R-:W-:Y:S01]  /*3190*/  PRMT R125, RZ, 0x7610, R125 ;  /* 0x00007610ff7d7816 */ /* 0x000fe2000000007d */
[----:B------:R1:W5:Y:S02]  /*31a0*/  @!P0 LDG.E.U16 R227, [R36.64] ;  /* 0x0000000624e38981 */ /* 0x000364000c1e1500 */
[----:B------:R-:W-:Y:S01]  /*31b0*/  IMAD.WIDE R30, R173, 0x2, R128 ;  /* 0x00000002ad1e7825 */ /* 0x000fe200078e0280 */
[----:B------:R-:W-:Y:S01]  /*31c0*/  PRMT R147, RZ, 0x7610, R147 ;  /* 0x00007610ff937816 */ /* 0x000fe20000000093 */
[----:B------:R1:W5:Y:S02]  /*31d0*/  @!P0 LDG.E.U16 R133, [R56.64] ;  /* 0x0000000638858981 */ /* 0x000364000c1e1500 */
[----:B0-----:R-:W-:-:S02]  /*31e0*/  IMAD.MOV.U32 R136, RZ, RZ, R50 ;  /* 0x000000ffff887224 */ /* 0x001fc400078e0032 */
[----:B------:R-:W-:Y:S01]  /*31f0*/  IMAD.MOV.U32 R137, RZ, RZ, R41 ;  /* 0x000000ffff897224 */ /* 0x000fe200078e0029 */
[----:B------:R0:W5:Y:S01]  /*3200*/  @!P0 LDG.E.U16 R229, [R28.64] ;  /* 0x000000061ce58981 */ /* 0x000162000c1e1500 */
[C---:B-1----:R-:W-:Y:S01]  /*3210*/  IMAD.WIDE R36, R173.reuse, 0x2, R140 ;  /* 0x00000002ad247825 */ /* 0x042fe200078e028c */
[----:B------:R-:W-:Y:S02]  /*3220*/  PRMT R127, RZ, 0x7610, R127 ;  /* 0x00007610ff7f7816 */ /* 0x000fe4000000007f */
[----:B------:R1:W5:Y:S01]  /*3230*/  @!P0 LDG.E.U16 R135, [R30.64] ;  /* 0x000000061e878981 */ /* 0x000362000c1e1500 */
[C---:B------:R-:W-:Y:S01]  /*3240*/  IMAD.WIDE R150, R173.reuse, 0x2, R136 ;  /* 0x00000002ad967825 */ /* 0x040fe200078e0288 */
[----:B------:R-:W-:Y:S02]  /*3250*/  PRMT R223, RZ, 0x7610, R223 ;  /* 0x00007610ffdf7816 */ /* 0x000fe400000000df */
[----:B------:R1:W5:Y:S01]  /*3260*/  @!P0 LDG.E.U16 R125, [R36.64] ;  /* 0x00000006247d8981 */ /* 0x000362000c1e1500 */
[----:B------:R-:W-:Y:S01]  /*3270*/  IMAD.WIDE R144, R173, 0x2, R138 ;  /* 0x00000002ad907825 */ /* 0x000fe200078e028a */
[----:B------:R-:W-:-:S02]  /*3280*/  PRMT R57, RZ, 0x7610, R57 ;  /* 0x00007610ff397816 */ /* 0x000fc40000000039 */
[----:B------:R1:W5:Y:S01]  /*3290*/  @!P0 LDG.E.U16 R59, [R150.64] ;  /* 0x00000006963b8981 */ /* 0x000362000c1e1500 */
[----:B0-----:R-:W-:-:S04]  /*32a0*/  IMAD.WIDE R28, R173, 0x2, R148 ;  /* 0x00000002ad1c7825 */ /* 0x001fc800078e0294 */
[C---:B------:R-:W-:Y:S01]  /*32b0*/  IMAD.WIDE R242, R173.reuse, 0x2, R182 ;  /* 0x00000002adf27825 */ /* 0x040fe200078e02b6 */
[----:B------:R0:W5:Y:S03]  /*32c0*/  @!P0 LDG.E.U16 R147, [R144.64] ;  /* 0x0000000690938981 */ /* 0x000166000c1e1500 */
[--C-:B-1----:R-:W-:Y:S01]  /*32d0*/  IMAD.MOV.U32 R151, RZ, RZ, R39.reuse ;  /* 0x000000ffff977224 */ /* 0x102fe200078e0027 */
[----:B------:R-:W-:Y:S01]  /*32e0*/  PRMT R39, RZ, 0x7610, R39 ;  /* 0x00007610ff277816 */ /* 0x000fe20000000027 */
[C---:B------:R-:W-:Y:S01]  /*32f0*/  IMAD.WIDE R30, R173.reuse, 0x2, R142 ;  /* 0x00000002ad1e7825 */ /* 0x040fe200078e028e */
[----:B------:R1:W5:Y:S03]  /*3300*/  @!P0 LDG.E.U16 R127, [R28.64] ;  /* 0x000000061c7f8981 */ /* 0x000366000c1e1500 */
[C---:B------:R-:W-:Y:S01]  /*3310*/  IMAD.WIDE R36, R173.reuse, 0x2, R180 ;  /* 0x00000002ad247825 */ /* 0x040fe200078e02b4 */
[----:B------:R0:W5:Y:S03]  /*3320*/  @!P0 LDG.E.U16 R223, [R30.64] ;  /* 0x000000061edf8981 */ /* 0x000166000c1e1500 */
[----:B------:R-:W-:Y:S01]  /*3330*/  IMAD.MOV.U32 R150, RZ, RZ, R48 ;  /* 0x000000ffff967224 */ /* 0x000fe200078e0030 */
[----:B------:R-:W-:Y:S01]  /*3340*/  PRMT R43, RZ, 0x7610, R43 ;  /* 0x00007610ff2b7816 */ /* 0x000fe2000000002b */
[----:B------:R0:W5:Y:S01]  /*3350*/  @!P0 LDG.E.U16 R39, [R36.64] ;  /* 0x0000000624278981 */ /* 0x000162000c1e1500 */
[----:B------:R-:W-:Y:S01]  /*3360*/  PRMT R41, RZ, 0x7610, R41 ;  /* 0x00007610ff297816 */ /* 0x000fe20000000029 */
[C---:B-1----:R-:W-:Y:S01]  /*3370*/  IMAD.WIDE R28, R173.reuse, 0x2, R152 ;  /* 0x00000002ad1c7825 */ /* 0x042fe200078e0298 */
[----:B0-----:R-:W-:Y:S01]  /*3380*/  PRMT R145, RZ, 0x7610, R145 ;  /* 0x00007610ff917816 */ /* 0x001fe20000000091 */
[----:B------:R0:W5:Y:S01]  /*3390*/  @!P0 LDG.E.U16 R57, [R242.64] ;  /* 0x00000006f2398981 */ /* 0x000162000c1e1500 */
[----:B------:R-:W-:Y:S01]  /*33a0*/  PRMT R249, RZ, 0x7610, R249 ;  /* 0x00007610fff97816 */ /* 0x000fe200000000f9 */
[C---:B------:R-:W-:Y:S01]  /*33b0*/  IMAD.WIDE R30, R173.reuse, 0x2, R150 ;  /* 0x00000002ad1e7825 */ /* 0x040fe200078e0296 */
[----:B------:R-:W-:Y:S01]  /*33c0*/  PRMT R46, RZ, 0x7610, R46 ;  /* 0x00007610ff2e7816 */ /* 0x000fe2000000002e */
[----:B------:R1:W5:Y:S02]  /*33d0*/  @!P0 LDG.E.U16 R43, [R28.64] ;  /* 0x000000061c2b8981 */ /* 0x000364000c1e1500 */
[C---:B------:R-:W-:Y:S01]  /*33e0*/  IMAD.WIDE R244, R173.reuse, 0x2, R184 ;  /* 0x00000002adf47825 */ /* 0x040fe200078e02b8 */
[----:B------:R-:W-:Y:S01]  /*33f0*/  PRMT R251, RZ, 0x7610, R251 ;  /* 0x00007610fffb7816 */ /* 0x000fe200000000fb */
[----:B------:R1:W5:Y:S02]  /*3400*/  @!P0 LDG.E.U16 R41, [R30.64] ;  /* 0x000000061e298981 */ /* 0x000364000c1e1500 */
[C---:B------:R-:W-:Y:S01]  /*3410*/  IMAD.WIDE R36, R173.reuse, 0x2, R190 ;  /* 0x00000002ad247825 */ /* 0x040fe200078e02be */
[----:B------:R-:W-:Y:S01]  /*3420*/  PRMT R48, RZ, 0x7610, R48 ;  /* 0x00007610ff307816 */ /* 0x000fe20000000030 */
[----:B------:R1:W5:Y:S02]  /*3430*/  @!P0 LDG.E.U16 R145, [R244.64] ;  /* 0x00000006f4918981 */ /* 0x000364000c1e1500 */
[C---:B0-----:R-:W-:Y:S01]  /*3440*/  IMAD.WIDE R242, R173.reuse, 0x2, R192 ;  /* 0x00000002adf27825 */ /* 0x041fe200078e02c0 */
[----:B------:R-:W-:Y:S01]  /*3450*/  PRMT R247, RZ, 0x7610, R247 ;  /* 0x00007610fff77816 */ /* 0x000fe200000000f7 */
[----:B------:R0:W5:Y:S01]  /*3460*/  @!P0 LDG.E.U16 R249, [R36.64] ;  /* 0x0000000624f98981 */ /* 0x000162000c1e1500 */
[----:B------:R-:W-:Y:S01]  /*3470*/  PRMT R54, RZ, 0x7610, R54 ;  /* 0x00007610ff367816 */ /* 0x000fe20000000036 */
[C---:B-1----:R-:W-:Y:S01]  /*3480*/  IMAD.WIDE R28, R173.reuse, 0x2, R186 ;  /* 0x00000002ad1c7825 */ /* 0x042fe200078e02ba */
        /* <DEDUP_REMOVED lines=10> */
[----:B------:R0:W5:Y:S02]  /*3530*/  @!P0 LDG.E.U16 R247, [R244.64] ;  /* 0x00000006f4f78981 */ /* 0x000164000c1e1500 */
[C---:B-1----:R-:W-:Y:S01]  /*3540*/  IMAD.WIDE R242, R173.reuse, 0x2, R206 ;  /* 0x00000002adf27825 */ /* 0x042fe200078e02ce */
[----:B------:R-:W-:Y:S01]  /*3550*/  PRMT R132, RZ, 0x7610, R132 ;  /* 0x00007610ff847816 */ /* 0x000fe20000000084 */
[----:B------:R1:W5:Y:S01]  /*3560*/  @!P0 LDG.E.U16 R54, [R36.64] ;  /* 0x0000000624368981 */ /* 0x000362000c1e1500 */
[----:B------:R-:W-:Y:S01]  /*3570*/  PRMT R134, RZ, 0x7610, R134 ;  /* 0x00007610ff867816 */ /* 0x000fe20000000086 */
[----:B------:R-:W-:-:S02]  /*3580*/  IMAD.WIDE R28, R173, 0x2, R196 ;  /* 0x00000002ad1c7825 */ /* 0x000fc400078e02c4 */
        /* <DEDUP_REMOVED lines=9> */
[----:B------:R1:W5:Y:S02]  /*3620*/  @!P0 LDG.E.U16 R50, [R244.64] ;  /* 0x00000006f4328981 */ /* 0x000364000c1e1500 */
[C---:B------:R-:W-:Y:S01]  /*3630*/  IMAD.WIDE R242, R173.reuse, 0x2, R218 ;  /* 0x00000002adf27825 */ /* 0x040fe200078e02da */
[----:B------:R-:W-:Y:S01]  /*3640*/  PRMT R224, RZ, 0x7610, R224 ;  /* 0x00007610ffe07816 */ /* 0x000fe200000000e0 */
[----:B------:R1:W5:Y:S01]  /*3650*/  @!P0 LDG.E.U16 R132, [R36.64] ;  /* 0x0000000624848981 */ /* 0x000362000c1e1500 */
[----:B------:R-:W-:Y:S01]  /*3660*/  PRMT R226, RZ, 0x7610, R226 ;  /* 0x00007610ffe27816 */ /* 0x000fe200000000e2 */
[----:B------:R-:W-:-:S02]  /*3670*/  IMAD.WIDE R28, R173, 0x2, R202 ;  /* 0x00000002ad1c7825 */ /* 0x000fc400078e02ca */
[----:B------:R1:W5:Y:S02]  /*3680*/  @!P0 LDG.E.U16 R134, [R242.64] ;  /* 0x00000006f2868981 */ /* 0x000364000c1e1500 */
[C---:B0-----:R-:W-:Y:S02]  /*3690*/  IMAD.WIDE R30, R173.reuse, 0x2, R208 ;  /* 0x00000002ad1e7825 */ /* 0x041fe400078e02d0 */
[----:B------:R-:W5:Y:S02]  /*36a0*/  @!P0 LDG.E.U16 R124, [R28.64] ;  /* 0x000000061c7c8981 */ /* 0x000f64000c1e1500 */
[C---:B-1----:R-:W-:Y:S02]  /*36b0*/  IMAD.WIDE R244, R173.reuse, 0x2, R212 ;  /* 0x00000002adf47825 */ /* 0x042fe400078e02d4 */
[----:B------:R-:W5:Y:S02]  /*36c0*/  @!P0 LDG.E.U16 R126, [R30.64] ;  /* 0x000000061e7e8981 */ /* 0x000f64000c1e1500 */
[----:B------:R-:W-:-:S02]  /*36d0*/  IMAD.WIDE R36, R173, 0x2, R216 ;  /* 0x00000002ad247825 */ /* 0x000fc400078e02d8 */
[----:B------:R-:W5:Y:S02]  /*36e0*/  @!P0 LDG.E.U16 R222, [R244.64] ;  /* 0x00000006f4de8981 */ /* 0x000f64000c1e1500 */
[----:B------:R-:W-:Y:S02]  /*36f0*/  IMAD.WIDE R242, R173, 0x2, R220 ;  /* 0x00000002adf27825 */ /* 0x000fe400078e02dc */
[----:B------:R-:W5:Y:S04]  /*3700*/  @!P0 LDG.E.U16 R224, [R36.64] ;  /* 0x0000000624e08981 */ /* 0x000f68000c1e1500 */
[----:B------:R-:W5:Y:S04]  /*3710*/  @!P0 LDG.E.U16 R226, [R242.64] ;  /* 0x00000006f2e28981 */ /* 0x000f68000c1e1500 */
[----:B--2---:R-:W-:Y:S04]  /*3720*/  STS.U16 [R22+0x2000], R51 ;  /* 0x0020003316007388 */ /* 0x004fe80000000400 */
[----:B---3--:R-:W-:Y:S04]  /*3730*/  STS.U16 [R22+0x2400], R53 ;  /* 0x0024003516007388 */ /* 0x008fe80000000400 */
[----:B----4-:R-:W-:Y:S04]  /*3740*/  STS.U16 [R22+0x2800], R55 ;  /* 0x0028003716007388 */ /* 0x010fe80000000400 */
[----:B-----5:R-:W-:Y:S04]  /*3750*/  STS.U16 [R22+0x2c00], R45 ;  /* 0x002c002d16007388 */ /* 0x020fe80000000400 */
[----:B------:R-:W-:Y:S04]  /*3760*/  STS.U16 [R172+0x2100], R47 ;  /* 0x0021002fac007388 */ /* 0x000fe80000000400 */
        /* <DEDUP_REMOVED lines=12> */
[----:B------:R-:W-:Y:S04]  /*3830*/  STS.U16 [R22], R229 ;  /* 0x000000e516007388 */ /* 0x000fe80000000400 */
        /* <DEDUP_REMOVED lines=30> */
[----:B------:R-:W-:Y:S06]  /*3a20*/  BAR.SYNC.DEFER_BLOCKING 0x0 ;  /* 0x0000000000007b1d */ /* 0x000fec0000010000 */
[----:B------:R-:W-:Y:S04]  /*3a30*/  LDSM.16.MT88.4 R144, [R24+0x2000] ;  /* 0x002000001890783b */ /* 0x000fe80000004200 */
[----:B------:R-:W0:Y:S04]  /*3a40*/  LDSM.16.M88.4 R52, [R23] ;  /* 0x000000001734783b */ /* 0x000e280000000200 */
[----:B------:R-:W1:Y:S04]  /*3a50*/  LDSM.16.M88.4 R48, [R23+0x800] ;  /* 0x000800001730783b */ /* 0x000e680000000200 */
[----:B------:R-:W2:Y:S04]  /*3a60*/  LDSM.16.M88.4 R44, [R23+0x1000] ;  /* 0x00100000172c783b */ /* 0x000ea80000000200 */
[----:B------:R-:W3:Y:S04]  /*3a70*/  LDSM.16.M88.4 R40, [R23+0x1800] ;  /* 0x001800001728783b */ /* 0x000ee80000000200 */
[----:B------:R-:W4:Y:S04]  /*3a80*/  LDSM.16.MT88.4 R36, [R178+0x2000] ;  /* 0x00200000b224783b */ /* 0x000f280000004200 */
[----:B------:R-:W5:Y:S04]  /*3a90*/  LDSM.16.MT88.4 R28, [R24+0x2800] ;  /* 0x00280000181c783b */ /* 0x000f680000004200 */
[----:B------:R-:W3:Y:S04]  /*3aa0*/  LDSM.16.MT88.4 R124, [R177+0x2000] ;  /* 0x00200000b17c783b */ /* 0x000ee80000004200 */
[----:B------:R-:W4:Y:S04]  /*3ab0*/  LDSM.16.MT88.4 R132, [R176+0x2000] ;  /* 0x00200000b084783b */ /* 0x000f280000004200 */
[----:B------:R-:W-:Y:S01]  /*3ac0*/  LDSM.16.MT88.4 R56, [R176+0x2800] ;  /* 0x00280000b038783b */ /* 0x000fe20000004200 */
[C---:B0-----:R-:W-:Y:S08]  /*3ad0*/  HMMA.16816.F32 R116, R144.reuse, R52, R116 ;  /* 0x000000349074723c */ /* 0x041ff00000001874 */
[C---:B-1----:R-:W-:Y:S08]  /*3ae0*/  HMMA.16816.F32 R112, R144.reuse, R48, R112 ;  /* 0x000000309070723c */ /* 0x042ff00000001870 */
[C---:B--2---:R-:W-:Y:S08]  /*3af0*/  HMMA.16816.F32 R108, R144.reuse, R44, R108 ;  /* 0x0000002c906c723c */ /* 0x044ff0000000186c */
[----:B---3--:R-:W-:Y:S08]  /*3b00*/  HMMA.16816.F32 R104, R144, R40, R104 ;  /* 0x000000289068723c */ /* 0x008ff00000001868 */
[C---:B----4-:R-:W-:Y:S08]  /*3b10*/  HMMA.16816.F32 R68, R36.reuse, R52, R68 ;  /* 0x000000342444723c */ /* 0x050ff00000001844 */
[C---:B------:R-:W-:Y:S08]  /*3b20*/  HMMA.16816.F32 R64, R36.reuse, R48, R64 ;  /* 0x000000302440723c */ /* 0x040ff00000001840 */
[C---:B------:R-:W-:Y:S08]  /*3b30*/  HMMA.16816.F32 R60, R36.reuse, R44, R60 ;  /* 0x0000002c243c723c */ /* 0x040ff0000000183c */
[----:B------:R-:W-:Y:S01]  /*3b40*/  HMMA.16816.F32 R32, R36, R40, R32 ;  /* 0x000000282420723c */ /* 0x000fe20000001820 */
[----:B------:R-:W0:Y:S07]  /*3b50*/  LDSM.16.MT88.4 R36, [R177+0x2800] ;  /* 0x00280000b124783b */ /* 0x000e2e0000004200 */
[C---:B-----5:R-:W-:Y:S08]  /*3b60*/  HMMA.16816.F32 R116, R28.reuse, R54, R116 ;  /* 0x000000361c74723c */ /* 0x060ff00000001874 */
[C---:B------:R-:W-:Y:S08]  /*3b70*/  HMMA.16816.F32 R112, R28.reuse, R50, R112 ;  /* 0x000000321c70723c */ /* 0x040ff00000001870 */
[C---:B------:R-:W-:Y:S08]  /*3b80*/  HMMA.16816.F32 R108, R28.reuse, R46, R108 ;  /* 0x0000002e1c6c723c */ /* 0x040ff0000000186c */
[----:B------:R-:W-:Y:S01]  /*3b90*/  HMMA.16816.F32 R104, R28, R42, R104 ;  /* 0x0000002a1c68723c */ /* 0x000fe20000001868 */
[----:B------:R-:W1:Y:S07]  /*3ba0*/  LDSM.16.MT88.4 R28, [R178+0x2800] ;  /* 0x00280000b21c783b */ /* 0x000e6e0000004200 */
[C---:B------:R-:W-:Y:S08]  /*3bb0*/  HMMA.16816.F32 R84, R124.reuse, R52, R84 ;  /* 0x000000347c54723c */ /* 0x040ff00000001854 */
[C---:B------:R-:W-:Y:S08]  /*3bc0*/  HMMA.16816.F32 R80, R124.reuse, R48, R80 ;  /* 0x000000307c50723c */ /* 0x040ff00000001850 */
[C---:B------:R-:W-:Y:S08]  /*3bd0*/  HMMA.16816.F32 R76, R124.reuse, R44, R76 ;  /* 0x0000002c7c4c723c */ /* 0x040ff0000000184c */
[----:B------:R-:W-:Y:S08]  /*3be0*/  HMMA.16816.F32 R72, R124, R40, R72 ;  /* 0x000000287c48723c */ /* 0x000ff00000001848 */
[C---:B------:R-:W-:Y:S08]  /*3bf0*/  HMMA.16816.F32 R100, R132.reuse, R52, R100 ;  /* 0x000000348464723c */ /* 0x040ff00000001864 */
[C---:B------:R-:W-:Y:S08]  /*3c00*/  HMMA.16816.F32 R96, R132.reuse, R48, R96 ;  /* 0x000000308460723c */ /* 0x040ff00000001860 */
[C---:B------:R-:W-:Y:S08]  /*3c10*/  HMMA.16816.F32 R92, R132.reuse, R44, R92 ;  /* 0x0000002c845c723c */ /* 0x040ff0000000185c */
[----:B------:R-:W-:Y:S01]  /*3c20*/  HMMA.16816.F32 R88, R132, R40, R88 ;  /* 0x000000288458723c */ /* 0x000fe20000001858 */
[----:B------:R-:W-:-:S04]  /*3c30*/  IADD3 R179, R179, -0x1, RZ ;  /* 0xffffffffb3b37810 */ /* 0x000fc80007ffe0ff */
[----:B------:R-:W-:Y:S01]  /*3c40*/  ISETP.NE.U32.AND P0, PT, R179, RZ, PT ;  /* 0x000000ffb300720c */ /* 0x000fe20003f05070 */
[C---:B------:R-:W-:Y:S02]  /*3c50*/  IMAD.WIDE R26, R171.reuse, 0x2, R26 ;  /* 0x00000002ab1a7825 */ /* 0x040fe400078e021a */
[----:B0-----:R-:W-:Y:S01]  /*3c60*/  HMMA.16816.F32 R84, R36, R54, R84 ;  /* 0x000000362454723c */ /* 0x001fe20000001854 */
[----:B------:R-:W-:Y:S01]  /*3c70*/  UIADD3 UR4, UR4, -0x20, URZ ;  /* 0xffffffe004047890 */ /* 0x000fe2000fffe03f */
[----:B------:R-:W-:-:S06]  /*3c80*/  IMAD.WIDE R40, R171, 0x2, R136 ;  /* 0x00000002ab287825 */ /* 0x000fcc00078e0288 */
[----:B------:R-:W-:Y:S01]  /*3c90*/  HMMA.16816.F32 R80, R36, R50, R80 ;  /* 0x000000322450723c */ /* 0x000fe20000001850 */
[----:B------:R-:W-:-:S07]  /*3ca0*/  IMAD.WIDE R220, R171, 0x2, R220 ;  /* 0x00000002abdc7825 */ /* 0x000fce00078e02dc */
[----:B------:R-:W-:Y:S01]  /*3cb0*/  HMMA.16816.F32 R76, R36, R46, R76 ;  /* 0x0000002e244c723c */ /* 0x000fe2000000184c */
[----:B------:R-:W-:-:S07]  /*3cc0*/  IMAD.WIDE R218, R171, 0x2, R218 ;  /* 0x00000002abda7825 */ /* 0x000fce00078e02da */
[----:B------:R-:W-:Y:S01]  /*3cd0*/  HMMA.16816.F32 R72, R36, R42, R72 ;  /* 0x0000002a2448723c */ /* 0x000fe20000001848 */
[----:B------:R-:W-:-:S06]  /*3ce0*/  IMAD.WIDE R216, R171, 0x2, R216 ;  /* 0x00000002abd87825 */ /* 0x000fcc00078e02d8 */
[C---:B------:R-:W-:Y:S01]  /*3cf0*/  IMAD.WIDE R38, R171.reuse, 0x2, R150 ;  /* 0x00000002ab267825 */ /* 0x040fe200078e0296 */
[----:B------:R-:W-:Y:S03]  /*3d00*/  HMMA.16816.F32 R100, R56, R54, R100 ;  /* 0x000000363864723c */ /* 0x000fe60000001864 */
[----:B------:R-:W-:-:S05]  /*3d10*/  IMAD.WIDE R214, R171, 0x2, R214 ;  /* 0x00000002abd67825 */ /* 0x000fca00078e02d6 */
[----:B------:R-:W-:Y:S01]  /*3d20*/  HMMA.16816.F32 R96, R56, R50, R96 ;  /* 0x000000323860723c */ /* 0x000fe20000001860 */
[----:B------:R-:W-:-:S04]  /*3d30*/  IMAD.WIDE R212, R171, 0x2, R212 ;  /* 0x00000002abd47825 */ /* 0x000fc800078e02d4 */
[----:B------:R-:W-:-:S03]  /*3d40*/  IMAD.WIDE R210, R171, 0x2, R210 ;  /* 0x00000002abd27825 */ /* 0x000fc600078e02d2 */
[----:B------:R-:W-:Y:S01]  /*3d50*/  HMMA.16816.F32 R92, R56, R46, R92 ;  /* 0x0000002e385c723c */ /* 0x000fe2000000185c */
[----:B------:R-:W-:-:S04]  /*3d60*/  IMAD.WIDE R208, R171, 0x2, R208 ;  /* 0x00000002abd07825 */ /* 0x000fc800078e02d0 */
[----:B------:R-:W-:-:S03]  /*3d70*/  IMAD.WIDE R206, R171, 0x2, R206 ;  /* 0x00000002abce7825 */ /* 0x000fc600078e02ce */
[----:B------:R-:W-:Y:S01]  /*3d80*/  HMMA.16816.F32 R88, R56, R42, R88 ;  /* 0x0000002a3858723c */ /* 0x000fe20000001858 */
[----:B------:R-:W-:-:S04]  /*3d90*/  IMAD.WIDE R202, R171, 0x2, R202 ;  /* 0x00000002abca7825 */ /* 0x000fc800078e02ca */
[----:B------:R-:W-:-:S03]  /*3da0*/  IMAD.WIDE R200, R171, 0x2, R200 ;  /* 0x00000002abc87825 */ /* 0x000fc600078e02c8 */
[----:B-1----:R-:W-:Y:S01]  /*3db0*/  HMMA.16816.F32 R68, R28, R54, R68 ;  /* 0x000000361c44723c */ /* 0x002fe20000001844 */
        /* <DEDUP_REMOVED lines=10> */
[----:B------:R-:W-:-:S04]  /*3e60*/  IMAD.WIDE R184, R171, 0x2, R184 ;  /* 0x00000002abb87825 */ /* 0x000fc800078e02b8 */
[----:B------:R-:W-:-:S04]  /*3e70*/  IMAD.WIDE R182, R171, 0x2, R182 ;  /* 0x00000002abb67825 */ /* 0x000fc800078e02b6 */
[----:B------:R-:W-:-:S04]  /*3e80*/  IMAD.WIDE R180, R171, 0x2, R180 ;  /* 0x00000002abb47825 */ /* 0x000fc800078e02b4 */
[----:B------:R-:W-:-:S04]  /*3e90*/  IMAD.WIDE R152, R171, 0x2, R152 ;  /* 0x00000002ab987825 */ /* 0x000fc800078e0298 */
[----:B------:R-:W-:Y:S02]  /*3ea0*/  IMAD.MOV.U32 R48, RZ, RZ, R38 ;  /* 0x000000ffff307224 */ /* 0x000fe400078e0026 */
[----:B------:R-:W-:-:S04]  /*3eb0*/  IMAD.WIDE R138, R171, 0x2, R138 ;  /* 0x00000002ab8a7825 */ /* 0x000fc800078e028a */
[----:B------:R-:W-:Y:S02]  /*3ec0*/  IMAD.MOV.U32 R50, RZ, RZ, R40 ;  /* 0x000000ffff327224 */ /* 0x000fe400078e0028 */
[----:B------:R-:W-:-:S04]  /*3ed0*/  IMAD.WIDE R140, R171, 0x2, R140 ;  /* 0x00000002ab8c7825 */ /* 0x000fc800078e028c */
[----:B------:R-:W-:-:S04]  /*3ee0*/  IMAD.WIDE R142, R171, 0x2, R142 ;  /* 0x00000002ab8e7825 */ /* 0x000fc800078e028e */
[----:B------:R-:W-:-:S04]  /*3ef0*/  IMAD.WIDE R148, R171, 0x2, R148 ;  /* 0x00000002ab947825 */ /* 0x000fc800078e0294 */
[----:B------:R-:W-:-:S04]  /*3f00*/  IMAD.WIDE R120, R171, 0x2, R120 ;  /* 0x00000002ab787825 */ /* 0x000fc800078e0278 */
[----:B------:R-:W-:-:S04]  /*3f10*/  IMAD.WIDE R122, R171, 0x2, R122 ;  /* 0x00000002ab7a7825 */ /* 0x000fc800078e027a */
[----:B------:R-:W-:Y:S02]  /*3f20*/  IMAD.MOV.U32 R43, RZ, RZ, R26 ;  /* 0x000000ffff2b7224 */ /* 0x000fe400078e001a */
[----:B------:R-:W-:Y:S02]  /*3f30*/  IMAD.MOV.U32 R46, RZ, RZ, R27 ;  /* 0x000000ffff2e7224 */ /* 0x000fe400078e001b */
[----:B------:R-:W-:-:S04]  /*3f40*/  IMAD.WIDE R128, R171, 0x2, R128 ;  /* 0x00000002ab807825 */ /* 0x000fc800078e0280 */
[----:B------:R-:W-:-:S04]  /*3f50*/  IMAD.WIDE R130, R171, 0x2, R130 ;  /* 0x00000002ab827825 */ /* 0x000fc800078e0282 */
[----:B------:R-:W-:Y:S01]  /*3f60*/  IMAD.WIDE R204, R170, 0x2, R204 ;  /* 0x00000002aacc7825 */ /* 0x000fe200078e02cc */
[----:B------:R-:W-:Y:S01]  /*3f70*/  @!P0 CALL.REL.NOINC `(.L_x_2) ;  /* 0x0000001000008944 */ /* 0x000fe20003c00000 */
[----:B------:R-:W-:Y:S05]  /*3f80*/  BRA `(.L_x_3) ;  /* 0xffffed1000007947 */ /* 0x000fea000383ffff */
.L_x_2:
[----:B------:R-:W-:Y:S02]  /*3f90*/  F2FP.PACK_AB R8, R67, R71 ;  /* 0x000000474308723e */ /* 0x000fe400000000ff */
[----:B------:R-:W-:Y:S02]  /*3fa0*/  F2FP.PACK_AB R10, R83, R87 ;  /* 0x00000057530a723e */ /* 0x000fe400000000ff */
[----:B------:R-:W-:Y:S02]  /*3fb0*/  F2FP.PACK_AB R12, R99, R103 ;  /* 0x00000067630c723e */ /* 0x000fe400000000ff */
[----:B------:R-:W-:Y:S02]  /*3fc0*/  F2FP.PACK_AB R4, R115, R119 ;  /* 0x000000777304723e */ /* 0x000fe400000000ff */
[----:B------:R-:W-:Y:S02]  /*3fd0*/  F2FP.PACK_AB R6, R65, R69 ;  /* 0x000000454106723e */ /* 0x000fe400000000ff */
[----:B------:R-:W-:-:S02]  /*3fe0*/  F2FP.PACK_AB R14, R81, R85 ;  /* 0x00000055510e723e */ /* 0x000fc400000000ff */
        /* <DEDUP_REMOVED lines=26> */
.L_x_1:
[----:B------:R-:W-:Y:S01]  /*4190*/  BAR.SYNC.DEFER_BLOCKING 0x0 ;  /* 0x0000000000007b1d */ /* 0x000fe20000010000 */
[C---:B------:R-:W-:Y:S01]  /*41a0*/  LOP3.LUT R18, R21.reuse, 0x78, RZ, 0xc0, !PT ;  /* 0x0000007815127812 */ /* 0x040fe200078ec0ff */
[----:B------:R-:W-:Y:S01]  /*41b0*/  IMAD R34, R20, c[0x0][0x194], RZ ;  /* 0x0000650014227a24 */ /* 0x000fe200078e02ff */
[----:B------:R-:W-:Y:S02]  /*41c0*/  SHF.R.S32.HI R24, RZ, 0x4, R0 ;  /* 0x00000004ff187819 */ /* 0x000fe40000011400 */
[----:B------:R-:W-:Y:S01]  /*41d0*/  LOP3.LUT R21, R21, 0x380, RZ, 0xc0, !PT ;  /* 0x0000038015157812 */ /* 0x000fe200078ec0ff */
[----:B------:R-:W-:Y:S01]  /*41e0*/  IMAD R18, R3, 0x20, R18 ;  /* 0x0000002003127824 */ /* 0x000fe200078e0212 */
[----:B------:R-:W-:Y:S02]  /*41f0*/  SGXT R3, R24, 0x1 ;  /* 0x000000011803781a */ /* 0x000fe40000000200 */
[----:B------:R-:W-:-:S02]  /*4200*/  ISETP.GE.AND P0, PT, R20, c[0x0][0x178], PT ;  /* 0x00005e0014007a0c */ /* 0x000fc40003f06270 */
[----:B------:R-:W-:Y:S01]  /*4210*/  LOP3.LUT R3, R18, 0x1008, R3, 0x78, !PT ;  /* 0x0000100812037812 */ /* 0x000fe200078e7803 */
[C---:B------:R-:W-:Y:S01]  /*4220*/  IMAD.SHL.U32 R18, R0.reuse, 0x20, RZ ;  /* 0x0000002000127824 */ /* 0x040fe200078e00ff */
[----:B------:R-:W-:Y:S02]  /*4230*/  LOP3.LUT R0, R0, 0xc, RZ, 0xc0, !PT ;  /* 0x0000000c00007812 */ /* 0x000fe400078ec0ff */
[--C-:B------:R-:W-:Y:S02]  /*4240*/  LOP3.LUT R52, R19, 0xc, R2.reuse, 0xfe, !PT ;  /* 0x0000000c13347812 */ /* 0x100fe400078efe02 */
[----:B------:R-:W-:Y:S02]  /*4250*/  LOP3.LUT R25, R18, 0x60, RZ, 0xc0, !PT ;  /* 0x0000006012197812 */ /* 0x000fe400078ec0ff */
[----:B------:R-:W-:Y:S01]  /*4260*/  LOP3.LUT R18, R3, 0x10, RZ, 0x3c, !PT ;  /* 0x0000001003127812 */ /* 0x000fe200078e3cff */
[----:B------:R-:W-:Y:S01]  /*4270*/  IMAD R53, R52, c[0x0][0x198], RZ ;  /* 0x0000660034357a24 */ /* 0x000fe200078e02ff */
[C-C-:B------:R-:W-:Y:S01]  /*4280*/  LOP3.LUT R50, R19.reuse, 0x10, R2.reuse, 0xfe, !PT ;  /* 0x0000001013327812 */ /* 0x140fe200078efe02 */
[C---:B------:R-:W-:Y:S01]  /*4290*/  IMAD R25, R0.reuse, 0x400, R25 ;  /* 0x0000040000197824 */ /* 0x040fe200078e0219 */
[C-C-:B------:R-:W-:Y:S01]  /*42a0*/  LOP3.LUT R51, R19.reuse, 0x12, R2.reuse, 0xfe, !PT ;  /* 0x0000001213337812 */ /* 0x140fe200078efe02 */
[----:B------:R-:W-:Y:S01]  /*42b0*/  STS.64 [R3], R112 ;  /* 0x0000007003007388 */ /* 0x000fe20000000a00 */
[C-C-:B------:R-:W-:Y:S01]  /*42c0*/  LOP3.LUT R33, R19.reuse, 0x14, R2.reuse, 0xfe, !PT ;  /* 0x0000001413217812 */ /* 0x140fe200078efe02 */
[----:B------:R-:W-:Y:S01]  /*42d0*/  IMAD R0, R0, 0x2, R25 ;  /* 0x0000000200007824 */ /* 0x000fe200078e0219 */
[C-C-:B------:R-:W-:Y:S01]  /*42e0*/  LOP3.LUT R32, R19.reuse, 0x16, R2.reuse, 0xfe, !PT ;  /* 0x0000001613207812 */ /* 0x140fe200078efe02 */
[----:B------:R-:W-:Y:S01]  /*42f0*/  STS.64 [R3+0x200], R22 ;  /* 0x0002001603007388 */ /* 0x000fe20000000a00 */
[----:B------:R-:W-:Y:S01]  /*4300*/  LOP3.LUT R61, R19, 0x18, R2, 0xfe, !PT ;  /* 0x00000018133d7812 */ /* 0x000fe200078efe02 */
[----:B------:R-:W-:Y:S01]  /*4310*/  IMAD.IADD R68, R21, 0x1, R0 ;  /* 0x0000000115447824 */ /* 0x000fe200078e0200 */
[----:B------:R-:W-:Y:S01]  /*4320*/  LEA R0, P2, R34, c[0x0][0x170], 0x1 ;  /* 0x00005c0022007a11 */ /* 0x000fe200078408ff */
[----:B------:R0:W-:Y:S01]  /*4330*/  STS.64 [R3+0x80], R96 ;  /* 0x0000806003007388 */ /* 0x0001e20000000a00 */
[----:B------:R-:W-:Y:S01]  /*4340*/  LOP3.LUT R59, R19, 0x1a, R2, 0xfe, !PT ;  /* 0x0000001a133b7812 */ /* 0x000fe200078efe02 */
[----:B------:R-:W-:Y:S01]  /*4350*/  IMAD R57, R50, c[0x0][0x198], RZ ;  /* 0x0000660032397a24 */ /* 0x000fe200078e02ff */
[----:B------:R-:W-:Y:S01]  /*4360*/  LOP3.LUT R69, R68, 0x18, RZ, 0x3c, !PT ;  /* 0x0000001844457812 */ /* 0x000fe200078e3cff */
[----:B------:R-:W-:Y:S01]  /*4370*/  STS.64 [R3+0x280], R16 ;  /* 0x0002801003007388 */ /* 0x000fe20000000a00 */
[----:B------:R-:W-:-:S02]  /*4380*/  LEA.HI.X.SX32 R34, R34, c[0x0][0x174], 0x1, P2 ;  /* 0x00005d0022227a11 */ /* 0x000fc400010f0eff */
[C-C-:B------:R-:W-:Y:S01]  /*4390*/  LOP3.LUT R58, R19.reuse, 0x1c, R2.reuse, 0xfe, !PT ;  /* 0x0000001c133a7812 */ /* 0x140fe200078efe02 */
[----:B------:R-:W-:Y:S01]  /*43a0*/  STS.64 [R3+0x100], R80 ;  /* 0x0001005003007388 */ /* 0x000fe20000000a00 */
[C-C-:B------:R-:W-:Y:S02]  /*43b0*/  LOP3.LUT R49, R19.reuse, 0x1e, R2.reuse, 0xfe, !PT ;  /* 0x0000001e13317812 */ /* 0x140fe400078efe02 */
[C-C-:B------:R-:W-:Y:S01]  /*43c0*/  LOP3.LUT R101, R19.reuse, 0x20, R2.reuse, 0xfe, !PT ;  /* 0x0000002013657812 */ /* 0x140fe200078efe02 */
[----:B------:R1:W-:Y:S01]  /*43d0*/  STS.64 [R3+0x300], R14 ;  /* 0x0003000e03007388 */ /* 0x0003e20000000a00 */
[C-C-:B------:R-:W-:Y:S02]  /*43e0*/  LOP3.LUT R100, R19.reuse, 0x22, R2.reuse, 0xfe, !PT ;  /* 0x0000002213647812 */ /* 0x140fe400078efe02 */
[C-C-:B0-----:R-:W-:Y:S01]  /*43f0*/  LOP3.LUT R97, R19.reuse, 0x28, R2.reuse, 0xfe, !PT ;  /* 0x0000002813617812 */ /* 0x141fe200078efe02 */
[----:B------:R0:W-:Y:S01]  /*4400*/  STS.64 [R3+0x180], R64 ;  /* 0x0001804003007388 */ /* 0x0001e20000000a00 */
[----:B------:R-:W-:-:S02]  /*4410*/  LOP3.LUT R96, R19, 0x2a, R2, 0xfe, !PT ;  /* 0x0000002a13607812 */ /* 0x000fc400078efe02 */
[C-C-:B------:R-:W-:Y:S01]  /*4420*/  LOP3.LUT R95, R19.reuse, 0x2c, R2.reuse, 0xfe, !PT ;  /* 0x0000002c135f7812 */ /* 0x140fe200078efe02 */
[----:B------:R2:W-:Y:S01]  /*4430*/  STS.64 [R3+0x380], R6 ;  /* 0x0003800603007388 */ /* 0x0005e20000000a00 */
[C-C-:B------:R-:W-:Y:S02]  /*4440*/  LOP3.LUT R94, R19.reuse, 0x2e, R2.reuse, 0xfe, !PT ;  /* 0x0000002e135e7812 */ /* 0x140fe400078efe02 */
[C-C-:B------:R-:W-:Y:S01]  /*4450*/  LOP3.LUT R93, R19.reuse, 0x30, R2.reuse, 0xfe, !PT ;  /* 0x00000030135d7812 */ /* 0x140fe200078efe02 */
[----:B------:R-:W-:Y:S01]  /*4460*/  STS.64 [R18+0x2000], R114 ;  /* 0x0020007212007388 */ /* 0x000fe20000000a00 */
[C-C-:B-1----:R-:W-:Y:S02]  /*4470*/  LOP3.LUT R14, R19.reuse, 0x4, R2.reuse, 0xfe, !PT ;  /* 0x00000004130e7812 */ /* 0x142fe400078efe02 */
[C-C-:B------:R-:W-:Y:S01]  /*4480*/  LOP3.LUT R92, R19.reuse, 0x32, R2.reuse, 0xfe, !PT ;  /* 0x00000032135c7812 */ /* 0x140fe200078efe02 */
[----:B------:R-:W-:Y:S01]  /*4490*/  STS.64 [R18+0x2200], R4 ;  /* 0x0022000412007388 */ /* 0x000fe20000000a00 */
[----:B0-----:R-:W-:Y:S01]  /*44a0*/  LOP3.LUT R64, R68, 0x8, RZ, 0x3c, !PT ;  /* 0x0000000844407812 */ /* 0x001fe200078e3cff */
[----:B------:R-:W-:Y:S01]  /*44b0*/  IMAD R25, R14, c[0x0][0x198], RZ ;  /* 0x000066000e197a24 */ /* 0x000fe200078e02ff */
[C-C-:B------:R-:W-:Y:S01]  /*44c0*/  LOP3.LUT R91, R19.reuse, 0x34, R2.reuse, 0xfe, !PT ;  /* 0x00000034135b7812 */ /* 0x140fe200078efe02 */
[----:B------:R0:W-:Y:S01]  /*44d0*/  STS.64 [R18+0x2080], R98 ;  /* 0x0020806212007388 */ /* 0x0001e20000000a00 */
[----:B--2---:R-:W-:Y:S01]  /*44e0*/  LOP3.LUT R3, R19, R2, RZ, 0xfc, !PT ;  /* 0x0000000213037212 */ /* 0x004fe200078efcff */
[----:B------:R-:W-:Y:S01]  /*44f0*/  IMAD R65, R33, c[0x0][0x198], RZ ;  /* 0x0000660021417a24 */ /* 0x000fe200078e02ff */
[----:B------:R-:W-:Y:S01]  /*4500*/  LEA R24, P6, R25, R0, 0x1 ;  /* 0x0000000019187211 */ /* 0x000fe200078c08ff */
[----:B------:R1:W-:Y:S01]  /*4510*/  STS.64 [R18+0x2280], R12 ;  /* 0x0022800c12007388 */ /* 0x0003e20000000a00 */
[C---:B------:R-:W-:Y:S01]  /*4520*/  ISETP.LT.AND P1, PT, R3.reuse, c[0x0][0x17c], !P0 ;  /* 0x00005f0003007a0c */ /* 0x040fe20004721270 */
[----:B------:R-:W-:Y:S01]  /*4530*/  IMAD R63, R3, c[0x0][0x198], RZ ;  /* 0x00006600033f7a24 */ /* 0x000fe200078e02ff */
[----:B------:R-:W-:Y:S01]  /*4540*/  LEA.HI.X.SX32 R25, R25, R34, 0x1, P6 ;  /* 0x0000002219197211 */ /* 0x000fe200030f0eff */
[----:B------:R-:W-:Y:S01]  /*4550*/  STS.64 [R18+0x2100], R82 ;  /* 0x0021005212007388 */ /* 0x000fe20000000a00 */
[----:B------:R-:W-:-:S02]  /*4560*/  LOP3.LUT R90, R19, 0x36, R2, 0xfe, !PT ;  /* 0x00000036135a7812 */ /* 0x000fc400078efe02 */
[C-C-:B------:R-:W-:Y:S01]  /*4570*/  LOP3.LUT R89, R19.reuse, 0x38, R2.reuse, 0xfe, !PT ;  /* 0x0000003813597812 */ /* 0x140fe200078efe02 */
[----:B------:R2:W-:Y:S01]  /*4580*/  STS.64 [R18+0x2300], R10 ;  /* 0x0023000a12007388 */ /* 0x0005e20000000a00 */
[C-C-:B0-----:R-:W-:Y:S02]  /*4590*/  LOP3.LUT R99, R19.reuse, 0x24, R2.reuse, 0xfe, !PT ;  /* 0x0000002413637812 */ /* 0x141fe400078efe02 */
[C-C-:B------:R-:W-:Y:S01]  /*45a0*/  LOP3.LUT R98, R19.reuse, 0x26, R2.reuse, 0xfe, !PT ;  /* 0x0000002613627812 */ /* 0x140fe200078efe02 */
[----:B------:R0:W-:Y:S01]  /*45b0*/  STS.64 [R18+0x2180], R66 ;  /* 0x0021804212007388 */ /* 0x0001e20000000a00 */
[C-C-:B-1----:R-:W-:Y:S02]  /*45c0*/  LOP3.LUT R13, R19.reuse, 0x6, R2.reuse, 0xfe, !PT ;  /* 0x00000006130d7812 */ /* 0x142fe400078efe02 */
[C-C-:B------:R-:W-:Y:S01]  /*45d0*/  LOP3.LUT R12, R19.reuse, 0x8, R2.reuse, 0xfe, !PT ;  /* 0x00000008130c7812 */ /* 0x140fe200078efe02 */
[----:B------:R1:W-:Y:S01]  /*45e0*/  STS.64 [R18+0x2380], R8 ;  /* 0x0023800812007388 */ /* 0x0003e20000000a00 */
[--C-:B------:R-:W-:Y:S01]  /*45f0*/  LOP3.LUT R88, R19, 0x3a, R2.reuse, 0xfe, !PT ;  /* 0x0000003a13587812 */ /* 0x100fe200078efe02 */
[----:B------:R-:W-:Y:S01]  /*4600*/  IMAD R27, R13, c[0x0][0x198], RZ ;  /* 0x000066000d1b7a24 */ /* 0x000fe200078e02ff */
[C-C-:B------:R-:W-:Y:S01]  /*4610*/  LOP3.LUT R87, R19.reuse, 0x3c, R2.reuse, 0xfe, !PT ;  /* 0x0000003c13577812 */ /* 0x140fe200078efe02 */
[----:B------:R-:W-:Y:S01]  /*4620*/  BAR.SYNC.DEFER_BLOCKING 0x0 ;  /* 0x0000000000007b1d */ /* 0x000fe20000010000 */
[----:B--2---:R-:W-:Y:S01]  /*4630*/  LOP3.LUT R10, R19, 0x2, R2, 0xfe, !PT ;  /* 0x00000002130a7812 */ /* 0x004fe200078efe02 */
[----:B------:R-:W-:Y:S01]  /*4640*/  IMAD R29, R12, c[0x0][0x198], RZ ;  /* 0x000066000c1d7a24 */ /* 0x000fe200078e02ff */
[----:B------:R-:W-:Y:S01]  /*4650*/  LEA R26, P5, R27, R0, 0x1 ;  /* 0x000000001b1a7211 */ /* 0x000fe200078a08ff */
[----:B0-----:R-:W-:Y:S01]  /*4660*/  IMAD R67, R32, c[0x0][0x198], RZ ;  /* 0x0000660020437a24 */ /* 0x001fe200078e02ff */
[----:B------:R-:W-:Y:S01]  /*4670*/  LOP3.LUT R66, R68, 0x10, RZ, 0x3c, !PT ;  /* 0x0000001044427812 */ /* 0x000fe200078e3cff */
[C---:B------:R-:W-:Y:S01]  /*4680*/  IMAD R3, R10.reuse, c[0x0][0x198], RZ ;  /* 0x000066000a037a24 */ /* 0x040fe200078e02ff */
[----:B------:R-:W-:-:S02]  /*4690*/  ISETP.LT.AND P4, PT, R10, c[0x0][0x17c], !P0 ;  /* 0x00005f000a007a0c */ /* 0x000fc40004781270 */
[-C--:B-1----:R-:W-:Y:S02]  /*46a0*/  LEA R8, P2, R63, R0.reuse, 0x1 ;  /* 0x000000003f087211 */ /* 0x082fe400078408ff */
[----:B------:R-:W-:Y:S02]  /*46b0*/  LEA R10, P3, R3, R0, 0x1 ;  /* 0x00000000030a7211 */ /* 0x000fe400078608ff */
[-C--:B------:R-:W-:Y:S02]  /*46c0*/  LEA.HI.X.SX32 R9, R63, R34.reuse, 0x1, P2 ;  /* 0x000000223f097211 */ /* 0x080fe400010f0eff */
[----:B------:R-:W-:Y:S02]  /*46d0*/  LEA.HI.X.SX32 R11, R3, R34, 0x1, P3 ;  /* 0x00000022030b7211 */ /* 0x000fe400018f0eff */
[----:B------:R-:W-:Y:S02]  /*46e0*/  ISETP.LT.AND P3, PT, R13, c[0x0][0x17c], !P0 ;  /* 0x00005f000d007a0c */ /* 0x000fe40004761270 */
[----:B------:R-:W-:-:S02]  /*46f0*/  LOP3.LUT R3, R19, 0xa, R2, 0xfe, !PT ;  /* 0x0000000a13037812 */ /* 0x000fc400078efe02 */
[----:B------:R-:W-:Y:S02]  /*4700*/  ISETP.LT.AND P2, PT, R12, c[0x0][0x17c], !P0 ;  /* 0x00005f000c007a0c */ /* 0x000fe40004741270 */
[C-C-:B------:R-:W-:Y:S01]  /*4710*/  LOP3.LUT R18, R19.reuse, 0xe, R2.reuse, 0xfe, !PT ;  /* 0x0000000e13127812 */ /* 0x140fe200078efe02 */
[----:B------:R-:W0:Y:S01]  /*4720*/  LDS.64 R4, [R68] ;  /* 0x0000000044047984 */ /* 0x000e220000000a00 */
[--C-:B------:R-:W-:Y:S01]  /*4730*/  LOP3.LUT R86, R19, 0x3e, R2.reuse, 0xfe, !PT ;  /* 0x0000003e13567812 */ /* 0x100fe200078efe02 */
[----:B------:R-:W-:Y:S01]  /*4740*/  IMAD R31, R3, c[0x0][0x198], RZ ;  /* 0x00006600031f7a24 */ /* 0x000fe200078e02ff */
[C-C-:B------:R-:W-:Y:S01]  /*4750*/  LOP3.LUT R85, R19.reuse, 0x40, R2.reuse, 0xfe, !PT ;  /* 0x0000004013557812 */ /* 0x140fe200078efe02 */
[----:B------:R-:W1:Y:S01]  /*4760*/  LDS.64 R6, [R64] ;  /* 0x0000000040067984 */ /* 0x000e620000000a00 */
[C-C-:B------:R-:W-:Y:S01]  /*4770*/  LOP3.LUT R84, R19.reuse, 0x42, R2.reuse, 0xfe, !PT ;  /* 0x0000004213547812 */ /* 0x140fe200078efe02 */
[----:B------:R-:W-:Y:S01]  /*4780*/  IMAD R55, R18, c[0x0][0x198], RZ ;  /* 0x0000660012377a24 */ /* 0x000fe200078e02ff */
[C-C-:B------:R-:W-:Y:S01]  /*4790*/  LOP3.LUT R83, R19.reuse, 0x44, R2.reuse, 0xfe, !PT ;  /* 0x0000004413537812 */ /* 0x140fe200078efe02 */
[----:B------:R-:W2:Y:S01]  /*47a0*/  LDS.64 R22, [R66] ;  /* 0x0000000042167984 */ /* 0x000ea20000000a00 */
[----:B------:R-:W-:-:S02]  /*47b0*/  LOP3.LUT R82, R19, 0x46, R2, 0xfe, !PT ;  /* 0x0000004613527812 */ /* 0x000fc400078efe02 */
[C-C-:B------:R-:W-:Y:S01]  /*47c0*/  LOP3.LUT R81, R19.reuse, 0x48, R2.reuse, 0xfe, !PT ;  /* 0x0000004813517812 */ /* 0x140fe200078efe02 */
[----:B------:R-:W3:Y:S01]  /*47d0*/  LDS.64 R16, [R69] ;  /* 0x0000000045107984 */ /* 0x000ee20000000a00 */
[C-C-:B------:R-:W-:Y:S02]  /*47e0*/  LOP3.LUT R80, R19.reuse, 0x4a, R2.reuse, 0xfe, !PT ;  /* 0x0000004a13507812 */ /* 0x140fe400078efe02 */
[C-C-:B------:R-:W-:Y:S01]  /*47f0*/  LOP3.LUT R79, R19.reuse, 0x4c, R2.reuse, 0xfe, !PT ;  /* 0x0000004c134f7812 */ /* 0x140fe200078efe02 */
[----:B------:R-:W-:Y:S01]  /*4800*/  LDS.64 R20, [R66+0x400] ;  /* 0x0004000042147984 */ /* 0x000fe20000000a00 */
[C-C-:B------:R-:W-:Y:S02]  /*4810*/  LOP3.LUT R78, R19.reuse, 0x4e, R2.reuse, 0xfe, !PT ;  /* 0x0000004e134e7812 */ /* 0x140fe400078efe02 */
[C-C-:B------:R-:W-:Y:S01]  /*4820*/  LOP3.LUT R77, R19.reuse, 0x50, R2.reuse, 0xfe, !PT ;  /* 0x00000050134d7812 */ /* 0x140fe200078efe02 */
[----:B------:R-:W-:Y:S01]  /*4830*/  LDS.64 R12, [R68+0x800] ;  /* 0x00080000440c7984 */ /* 0x000fe20000000a00 */
[----:B------:R-:W-:-:S02]  /*4840*/  LOP3.LUT R76, R19, 0x52, R2, 0xfe, !PT ;  /* 0x00000052134c7812 */ /* 0x000fc400078efe02 */
[C-C-:B------:R-:W-:Y:S02]  /*4850*/  LOP3.LUT R75, R19.reuse, 0x54, R2.reuse, 0xfe, !PT ;  /* 0x00000054134b7812 */ /* 0x140fe400078efe02 */
[C-C-:B------:R-:W-:Y:S02]  /*4860*/  LOP3.LUT R74, R19.reuse, 0x56, R2.reuse, 0xfe, !PT ;  /* 0x00000056134a7812 */ /* 0x140fe400078efe02 */
[C-C-:B------:R-:W-:Y:S02]  /*4870*/  LOP3.LUT R73, R19.reuse, 0x58, R2.reuse, 0xfe, !PT ;  /* 0x0000005813497812 */ /* 0x140fe400078efe02 */
[C-C-:B------:R-:W-:Y:S02]  /*4880*/  LOP3.LUT R72, R19.reuse, 0x5a, R2.reuse, 0xfe, !PT ;  /* 0x0000005a13487812 */ /* 0x140fe400078efe02 */
[C-C-:B------:R-:W-:Y:S02]  /*4890*/  LOP3.LUT R71, R19.reuse, 0x5c, R2.reuse, 0xfe, !PT ;  /* 0x0000005c13477812 */ /* 0x140fe400078efe02 */
[----:B------:R-:W-:-:S02]  /*48a0*/  LOP3.LUT R70, R19, 0x5e, R2, 0xfe, !PT ;  /* 0x0000005e13467812 */ /* 0x000fc400078efe02 */
[C-C-:B------:R-:W-:Y:S02]  /*48b0*/  LOP3.LUT R60, R19.reuse, 0x60, R2.reuse, 0xfe, !PT ;  /* 0x00000060133c7812 */ /* 0x140fe400078efe02 */
[C-C-:B------:R-:W-:Y:S02]  /*48c0*/  LOP3.LUT R48, R19.reuse, 0x62, R2.reuse, 0xfe, !PT ;  /* 0x0000006213307812 */ /* 0x140fe400078efe02 */
[C-C-:B------:R-:W-:Y:S01]  /*48d0*/  LOP3.LUT R47, R19.reuse, 0x64, R2.reuse, 0xfe, !PT ;  /* 0x00000064132f7812 */ /* 0x140fe200078efe02 */
[----:B0-----:R-:W-:Y:S01]  /*48e0*/  @P1 STG.E.U16 [R8.64], R4 ;  /* 0x0000000408001986 */ /* 0x001fe2000c101506 */
[C-C-:B------:R-:W-:Y:S02]  /*48f0*/  LOP3.LUT R46, R19.reuse, 0x66, R2.reuse, 0xfe, !PT ;  /* 0x00000066132e7812 */ /* 0x140fe400078efe02 */
[C-C-:B------:R-:W-:Y:S01]  /*4900*/  LOP3.LUT R45, R19.reuse, 0x68, R2.reuse, 0xfe, !PT ;  /* 0x00000068132d7812 */ /* 0x140fe200078efe02 */
[----:B------:R-:W0:Y:S01]  /*4910*/  LDS.64 R8, [R68+0x400] ;  /* 0x0004000044087984 */ /* 0x000e220000000a00 */
[----:B------:R-:W-:-:S02]  /*4920*/  LOP3.LUT R44, R19, 0x6a, R2, 0xfe, !PT ;  /* 0x0000006a132c7812 */ /* 0x000fc400078efe02 */
[C-C-:B------:R-:W-:Y:S01]  /*4930*/  LOP3.LUT R43, R19.reuse, 0x6c, R2.reuse, 0xfe, !PT ;  /* 0x0000006c132b7812 */ /* 0x140fe200078efe02 */
[----:B-1----:R1:W-:Y:S01]  /*4940*/  @P4 STG.E.U16 [R10.64], R6 ;  /* 0x000000060a004986 */ /* 0x0023e2000c101506 */
[----:B------:R-:W-:Y:S02]  /*4950*/  ISETP.LT.AND P4, PT, R14, c[0x0][0x17c], !P0 ;  /* 0x00005f000e007a0c */ /* 0x000fe40004781270 */
[C-C-:B------:R-:W-:Y:S01]  /*4960*/  LOP3.LUT R42, R19.reuse, 0x6e, R2.reuse, 0xfe, !PT ;  /* 0x0000006e132a7812 */ /* 0x140fe200078efe02 */
[----:B------:R-:W4:Y:S01]  /*4970*/  LDS.64 R10, [R64+0x400] ;  /* 0x00040000400a7984 */ /* 0x000f220000000a00 */
[C-C-:B------:R-:W-:Y:S02]  /*4980*/  LOP3.LUT R41, R19.reuse, 0x70, R2.reuse, 0xfe, !PT ;  /* 0x0000007013297812 */ /* 0x140fe400078efe02 */
[C-C-:B------:R-:W-:Y:S01]  /*4990*/  LOP3.LUT R40, R19.reuse, 0x72, R2.reuse, 0xfe, !PT ;  /* 0x0000007213287812 */ /* 0x140fe200078efe02 */
[----:B------:R-:W5:Y:S01]  /*49a0*/  LDS.64 R14, [R69+0x400] ;  /* 0x00040000450e7984 */ /* 0x000f620000000a00 */
[----:B------:R-:W-:-:S02]  /*49b0*/  LOP3.LUT R39, R19, 0x74, R2, 0xfe, !PT ;  /* 0x0000007413277812 */ /* 0x000fc400078efe02 */
[C-C-:B------:R-:W-:Y:S02]  /*49c0*/  LOP3.LUT R38, R19.reuse, 0x76, R2.reuse, 0xfe, !PT ;  /* 0x0000007613267812 */ /* 0x140fe400078efe02 */
[C-C-:B------:R-:W-:Y:S01]  /*49d0*/  LOP3.LUT R37, R19.reuse, 0x78, R2.reuse, 0xfe, !PT ;  /* 0x0000007813257812 */ /* 0x140fe200078efe02 */
[----:B--2---:R2:W-:Y:S01]  /*49e0*/  @P4 STG.E.U16 [R24.64], R22 ;  /* 0x0000001618004986 */ /* 0x0045e2000c101506 */
[C-C-:B------:R-:W-:Y:S02]  /*49f0*/  LOP3.LUT R35, R19.reuse, 0x7a, R2.reuse, 0xfe, !PT ;  /* 0x0000007a13237812 */ /* 0x140fe400078efe02 */
[--C-:B------:R-:W-:Y:S01]  /*4a00*/  LOP3.LUT R62, R19, 0x7c, R2.reuse, 0xfe, !PT ;  /* 0x0000007c133e7812 */ /* 0x100fe200078efe02 */
[----:B------:R-:W-:Y:S01]  /*4a10*/  LDS.64 R24, [R69+0x800] ;  /* 0x0008000045187984 */ /* 0x000fe20000000a00 */
[----:B------:R-:W-:Y:S02]  /*4a20*/  ISETP.LT.AND P1, PT, R3, c[0x0][0x17c], !P0 ;  /* 0x00005f0003007a0c */ /* 0x000fe40004721270 */
[----:B------:R-:W-:-:S02]  /*4a30*/  LOP3.LUT R36, R19, 0x7e, R2, 0xfe, !PT ;  /* 0x0000007e13247812 */ /* 0x000fc400078efe02 */
[----:B------:R-:W-:Y:S01]  /*4a40*/  LEA.HI.X.SX32 R27, R27, R34, 0x1, P5 ;  /* 0x000000221b1b7211 */ /* 0x000fe200028f0eff */
[----:B------:R-:W5:Y:S01]  /*4a50*/  LDS.64 R2, [R64+0x800] ;  /* 0x0008000040027984 */ /* 0x000f620000000a00 */
[-C--:B------:R-:W-:Y:S02]  /*4a60*/  LEA R28, P6, R29, R0.reuse, 0x1 ;  /* 0x000000001d1c7211 */ /* 0x080fe400078c08ff */
[----:B------:R-:W-:Y:S01]  /*4a70*/  LEA R30, P5, R31, R0, 0x1 ;  /* 0x000000001f1e7211 */ /* 0x000fe200078a08ff */
[----:B---3--:R-:W-:Y:S01]  /*4a80*/  @P3 STG.E.U16 [R26.64], R16 ;  /* 0x000000101a003986 */ /* 0x008fe2000c101506 */
[----:B------:R-:W-:Y:S02]  /*4a90*/  ISETP.LT.AND P3, PT, R18, c[0x0][0x17c], !P0 ;  /* 0x00005f0012007a0c */ /* 0x000fe40004761270 */
[-C--:B------:R-:W-:Y:S01]  /*4aa0*/  LEA.HI.X.SX32 R29, R29, R34.reuse, 0x1, P6 ;  /* 0x000000221d1d7211 */ /* 0x080fe200030f0eff */
[----:B------:R-:W3:Y:S01]  /*4ab0*/  LDS.64 R18, [R66+0x800] ;  /* 0x0008000042127984 */ /* 0x000ee20000000a00 */
[----:B------:R-:W-:-:S02]  /*4ac0*/  LEA.HI.X.SX32 R31, R31, R34, 0x1, P5 ;  /* 0x000000221f1f7211 */ /* 0x000fc400028f0eff */
[----:B------:R-:W-:Y:S01]  /*4ad0*/  ISETP.LT.AND P4, PT, R52, c[0x0][0x17c], !P0 ;  /* 0x00005f0034007a0c */ /* 0x000fe20004781270 */
[----:B------:R-:W3:Y:S01]  /*4ae0*/  LDS.64 R26, [R68+0xc00] ;  /* 0x000c0000441a7984 */ /* 0x000ee20000000a00 */
[-C--:B------:R-:W-:Y:S02]  /*4af0*/  LEA R52, P5, R55, R0.reuse, 0x1 ;  /* 0x0000000037347211 */ /* 0x080fe400078a08ff */
[----:B-1----:R-:W-:Y:S01]  /*4b00*/  PRMT R6, R6, 0x7632, R6 ;  /* 0x0000763206067816 */ /* 0x002fe20000000006 */
[----:B0-----:R-:W-:Y:S01]  /*4b10*/  @P2 STG.E.U16 [R28.64], R8 ;  /* 0x000000081c002986 */ /* 0x001fe2000c101506 */
[----:B------:R-:W-:Y:S02]  /*4b20*/  ISETP.LT.AND P2, PT, R50, c[0x0][0x17c], !P0 ;  /* 0x00005f0032007a0c */ /* 0x000fe40004741270 */
[----:B------:R-:W-:Y:S01]  /*4b30*/  LEA R50, P6, R53, R0, 0x1 ;  /* 0x0000000035327211 */ /* 0x000fe200078c08ff */
[----:B----4-:R0:W-:Y:S01]  /*4b40*/  @P1 STG.E.U16 [R30.64], R10 ;  /* 0x0000000a1e001986 */ /* 0x0101e2000c101506 */
[----:B------:R-:W-:-:S02]  /*4b50*/  ISETP.LT.AND P1, PT, R51, c[0x0][0x17c], !P0 ;  /* 0x00005f0033007a0c */ /* 0x000fc40004721270 */
[----:B--2---:R-:W-:Y:S01]  /*4b60*/  PRMT R22, R22, 0x7632, R22 ;  /* 0x0000763216167816 */ /* 0x004fe20000000016 */
[----:B------:R-:W1:Y:S01]  /*4b70*/  LDS.64 R28, [R64+0xc00] ;  /* 0x000c0000401c7984 */ /* 0x000e620000000a00 */
[----:B0-----:R-:W-:Y:S01]  /*4b80*/  IMAD R31, R51, c[0x0][0x198], RZ ;  /* 0x00006600331f7a24 */ /* 0x001fe200078e02ff */
[----:B------:R-:W-:Y:S02]  /*4b90*/  LEA.HI.X.SX32 R51, R53, R34, 0x1, P6 ;  /* 0x0000002235337211 */ /* 0x000fe400030f0eff */
[----:B------:R-:W-:Y:S02]  /*4ba0*/  LEA R54, P6, R57, R0, 0x1 ;  /* 0x0000000039367211 */ /* 0x000fe400078c08ff */
[----:B------:R-:W-:Y:S01]  /*4bb0*/  LEA.HI.X.SX32 R53, R55, R34, 0x1, P5 ;  /* 0x0000002237357211 */ /* 0x000fe200028f0eff */
[----:B------:R0:W-:Y:S01]  /*4bc0*/  @P4 STG.E.U16 [R50.64], R20 ;  /* 0x0000001432004986 */ /* 0x0001e2000c101506 */
[----:B------:R-:W-:Y:S02]  /*4bd0*/  LEA R56, P5, R31, R0, 0x1 ;  /* 0x000000001f387211 */ /* 0x000fe400078a08ff */
[-C--:B------:R-:W-:Y:S01]  /*4be0*/  LEA.HI.X.SX32 R55, R57, R34.reuse, 0x1, P6 ;  /* 0x0000002239377211 */ /* 0x080fe200030f0eff */
[----:B-----5:R2:W-:Y:S01]  /*4bf0*/  @P3 STG.E.U16 [R52.64], R14 ;  /* 0x0000000e34003986 */ /* 0x0205e2000c101506 */
[----:B------:R-:W-:-:S02]  /*4c00*/  LEA.HI.X.SX32 R57, R31, R34, 0x1, P5 ;  /* 0x000000221f397211 */ /* 0x000fc400028f0eff */
[----:B------:R-:W-:Y:S01]  /*4c10*/  ISETP.LT.AND P5, PT, R33, c[0x0][0x17c], !P0 ;  /* 0x00005f0021007a0c */ /* 0x000fe200047a1270 */
[----:B------:R-:W4:Y:S01]  /*4c20*/  LDS.64 R30, [R66+0xc00] ;  /* 0x000c0000421e7984 */ /* 0x000f220000000a00 */
[----:B------:R-:W-:Y:S02]  /*4c30*/  ISETP.LT.AND P4, PT, R32, c[0x0][0x17c], !P0 ;  /* 0x00005f0020007a0c */ /* 0x000fe40004781270 */
[C---:B------:R-:W-:Y:S01]  /*4c40*/  ISETP.LT.AND P3, PT, R61.reuse, c[0x0][0x17c], !P0 ;  /* 0x00005f003d007a0c */ /* 0x040fe20004761270 */
[----:B------:R-:W5:Y:S01]  /*4c50*/  LDS.64 R32, [R69+0xc00] ;  /* 0x000c000045207984 */ /* 0x000f620000000a00 */
[----:B------:R-:W-:Y:S01]  /*4c60*/  IMAD R61, R61, c[0x0][0x198], RZ ;  /* 0x000066003d3d7a24 */ /* 0x000fe200078e02ff */
[----:B------:R-:W-:Y:S02]  /*4c70*/  PRMT R10, R10, 0x7632, R10 ;  /* 0x000076320a0a7816 */ /* 0x000fe4000000000a */
[----:B------:R1:W-:Y:S01]  /*4c80*/  @P2 STG.E.U16 [R54.64], R12 ;  /* 0x0000000c36002986 */ /* 0x0003e2000c101506 */
[----:B0-----:R-:W-:-:S02]  /*4c90*/  LEA R50, P2, R65, R0, 0x1 ;  /* 0x0000000041327211 */ /* 0x001fc400078408ff */
[----:B------:R-:W-:Y:S01]  /*4ca0*/  PRMT R20, R20, 0x7632, R20 ;  /* 0x0000763214147816 */ /* 0x000fe20000000014 */
[----:B------:R0:W-:Y:S01]  /*4cb0*/  @P1 STG.E.U16 [R56.64], R2 ;  /* 0x0000000238001986 */ /* 0x0001e2000c101506 */
[----:B------:R-:W-:Y:S02]  /*4cc0*/  LEA.HI.X.SX32 R51, R65, R34, 0x1, P2 ;  /* 0x0000002241337211 */ /* 0x000fe400010f0eff */
[----:B--2---:R-:W-:Y:S02]  /*4cd0*/  LEA R52, P1, R67, R0, 0x1 ;  /* 0x0000000043347211 */ /* 0x004fe400078208ff */
[C---:B------:R-:W-:Y:S01]  /*4ce0*/  ISETP.LT.AND P2, PT, R59.reuse, c[0x0][0x17c], !P0 ;  /* 0x00005f003b007a0c */ /* 0x040fe20004741270 */
[----:B------:R-:W-:Y:S01]  /*4cf0*/  IMAD R59, R59, c[0x0][0x198], RZ ;  /* 0x000066003b3b7a24 */ /* 0x000fe200078e02ff */
[----:B------:R-:W-:Y:S01]  /*4d00*/  LEA.HI.X.SX32 R53, R67, R34, 0x1, P1 ;  /* 0x0000002243357211 */ /* 0x000fe200008f0eff */
[----:B---3--:R2:W-:Y:S01]  /*4d10*/  @P5 STG.E.U16 [R50.64], R18 ;  /* 0x0000001232005986 */ /* 0x0085e2000c101506 */
[----:B-1----:R-:W-:-:S02]  /*4d20*/  LEA R54, P6, R61, R0, 0x1 ;  /* 0x000000003d367211 */ /* 0x002fc400078c08ff */
[----:B------:R-:W-:Y:S01]  /*4d30*/  ISETP.LT.AND P1, PT, R101, c[0x0][0x17c], !P0 ;  /* 0x00005f0065007a0c */ /* 0x000fe20004721270 */
[----:B------:R-:W-:Y:S01]  /*4d40*/  @P4 STG.E.U16 [R52.64], R24 ;  /* 0x0000001834004986 */ /* 0x000fe2000c101506 */
[----:B------:R-:W-:Y:S01]  /*4d50*/  LEA.HI.X.SX32 R55, R61, R34, 0x1, P6 ;  /* 0x000000223d377211 */ /* 0x000fe200030f0eff */
[C---:B------:R-:W-:Y:S01]  /*4d60*/  IMAD R61, R58.reuse, c[0x0][0x198], RZ ;  /* 0x000066003a3d7a24 */ /* 0x040fe200078e02ff */
[C---:B0-----:R-:W-:Y:S02]  /*4d70*/  LEA R56, P5, R59.reuse, R0, 0x1 ;  /* 0x000000003b387211 */ /* 0x041fe400078a08ff */
[----:B------:R-:W-:Y:S01]  /*4d80*/  ISETP.LT.AND P4, PT, R58, c[0x0][0x17c], !P0 ;  /* 0x00005f003a007a0c */ /* 0x000fe20004781270 */
[----:B------:R0:W-:Y:S01]  /*4d90*/  @P3 STG.E.U16 [R54.64], R26 ;  /* 0x0000001a36003986 */ /* 0x0001e2000c101506 */
[----:B------:R-:W-:Y:S01]  /*4da0*/  LEA.HI.X.SX32 R57, R59, R34, 0x1, P5 ;  /* 0x000000223b397211 */ /* 0x000fe200028f0eff */
[C---:B------:R-:W-:Y:S01]  /*4db0*/  IMAD R59, R49.reuse, c[0x0][0x198], RZ ;  /* 0x00006600313b7a24 */ /* 0x040fe200078e02ff */
[----:B------:R-:W-:Y:S01]  /*4dc0*/  ISETP.LT.AND P3, PT, R49, c[0x0][0x17c], !P0 ;  /* 0x00005f0031007a0c */ /* 0x000fe20004761270 */
[----:B------:R-:W-:Y:S01]  /*4dd0*/  IMAD.MOV.U32 R49, RZ, RZ, c[0x0][0x198] ;  /* 0x00006600ff317624 */ /* 0x000fe200078e00ff */
[-C--:B--2---:R-:W-:Y:S01]  /*4de0*/  LEA R50, P5, R61, R0.reuse, 0x1 ;  /* 0x000000003d327211 */ /* 0x084fe200078a08ff */
[----:B------:R1:W-:Y:S01]  /*4df0*/  @P2 STG.E.U16 [R56.64], R28 ;  /* 0x0000001c38002986 */ /* 0x0003e2000c101506 */
[----:B------:R-:W-:Y:S01]  /*4e00*/  LEA R58, P6, R59, R0, 0x1 ;  /* 0x000000003b3a7211 */ /* 0x000fe200078c08ff */
[----:B------:R-:W-:Y:S01]  /*4e10*/  IMAD R63, R49, 0x20, R63 ;  /* 0x00000020313f7824 */ /* 0x000fe200078e023f */
[----:B------:R-:W-:-:S02]  /*4e20*/  LEA.HI.X.SX32 R51, R61, R34, 0x1, P5 ;  /* 0x000000223d337211 */ /* 0x000fc400028f0eff */
[----:B------:R-:W-:Y:S01]  /*4e30*/  LEA.HI.X.SX32 R59, R59, R34, 0x1, P6 ;  /* 0x000000223b3b7211 */ /* 0x000fe200030f0eff */
[----:B0-----:R-:W-:Y:S01]  /*4e40*/  IMAD R55, R49, 0x2, R63 ;  /* 0x0000000231377824 */ /* 0x001fe200078e023f */
[C---:B------:R-:W-:Y:S01]  /*4e50*/  LEA R52, P6, R63.reuse, R0, 0x1 ;  /* 0x000000003f347211 */ /* 0x040fe200078c08ff */
[----:B----4-:R0:W-:Y:S01]  /*4e60*/  @P4 STG.E.U16 [R50.64], R30 ;  /* 0x0000001e32004986 */ /* 0x0101e2000c101506 */
[----:B------:R-:W-:Y:S02]  /*4e70*/  ISETP.LT.AND P2, PT, R100, c[0x0][0x17c], !P0 ;  /* 0x00005f0064007a0c */ /* 0x000fe40004741270 */
[----:B------:R-:W-:Y:S01]  /*4e80*/  LEA.HI.X.SX32 R53, R63, R34, 0x1, P6 ;  /* 0x000000223f357211 */ /* 0x000fe200030f0eff */
[----:B-1----:R-:W-:Y:S01]  /*4e90*/  IMAD R57, R49, 0x2, R55 ;  /* 0x0000000231397824 */ /* 0x002fe200078e0237 */
[----:B------:R-:W-:Y:S01]  /*4ea0*/  LEA R54, P6, R55, R0, 0x1 ;  /* 0x0000000037367211 */ /* 0x000fe200078c08ff */
[----:B-----5:R1:W-:Y:S01]  /*4eb0*/  @P3 STG.E.U16 [R58.64], R32 ;  /* 0x000000203a003986 */ /* 0x0203e2000c101506 */
[----:B------:R-:W-:-:S02]  /*4ec0*/  ISETP.LT.AND P5, PT, R99, c[0x0][0x17c], !P0 ;  /* 0x00005f0063007a0c */ /* 0x000fc400047a1270 */
[----:B------:R-:W-:Y:S02]  /*4ed0*/  LEA.HI.X.SX32 R55, R55, R34, 0x1, P6 ;  /* 0x0000002237377211 */ /* 0x000fe400030f0eff */
[----:B------:R-:W-:Y:S02]  /*4ee0*/  PRMT R26, R4, 0x7632, R26 ;  /* 0x00007632041a7816 */ /* 0x000fe4000000001a */
[C---:B0-----:R-:W-:Y:S02]  /*4ef0*/  LEA R50, P6, R57.reuse, R0, 0x1 ;  /* 0x0000000039327211 */ /* 0x041fe400078c08ff */
[----:B------:R-:W-:Y:S01]  /*4f00*/  ISETP.LT.AND P4, PT, R98, c[0x0][0x17c], !P0 ;  /* 0x00005f0062007a0c */ /* 0x000fe20004781270 */
[----:B------:R0:W-:Y:S01]  /*4f10*/  @P1 STG.E.U16 [R52.64], R26 ;  /* 0x0000001a34001986 */ /* 0x0001e2000c101506 */
[----:B------:R-:W-:Y:S01]  /*4f20*/  LEA.HI.X.SX32 R51, R57, R34, 0x1, P6 ;  /* 0x0000002239337211 */ /* 0x000fe200030f0eff */
[----:B-1----:R-:W-:Y:S01]  /*4f30*/  IMAD R59, R49, 0x2, R57 ;  /* 0x00000002313b7824 */ /* 0x002fe200078e0239 */
[----:B------:R-:W-:Y:S01]  /*4f40*/  ISETP.LT.AND P3, PT, R97, c[0x0][0x17c], !P0 ;  /* 0x00005f0061007a0c */ /* 0x000fe20004761270 */
[----:B------:R1:W-:Y:S01]  /*4f50*/  @P2 STG.E.U16 [R54.64], R6 ;  /* 0x0000000636002986 */ /* 0x0003e2000c101506 */
[----:B------:R-:W-:Y:S01]  /*4f60*/  ISETP.LT.AND P1, PT, R96, c[0x0][0x17c], !P0 ;  /* 0x00005f0060007a0c */ /* 0x000fe20004721270 */
[----:B------:R-:W-:Y:S01]  /*4f70*/  IMAD R61, R49, 0x2, R59 ;  /* 0x00000002313d7824 */ /* 0x000fe200078e023b */
[----:B------:R-:W-:Y:S01]  /*4f80*/  LEA R56, P6, R59, R0, 0x1 ;  /* 0x000000003b387211 */ /* 0x000fe200078c08ff */
[----:B------:R2:W-:Y:S01]  /*4f90*/  @P5 STG.E.U16 [R50.64], R22 ;  /* 0x0000001632005986 */ /* 0x0005e2000c101506 */
[----:B------:R-:W-:-:S02]  /*4fa0*/  PRMT R28, R16, 0x7632, R28 ;  /* 0x00007632101c7816 */ /* 0x000fc4000000001c */
[----:B------:R-:W-:Y:S02]  /*4fb0*/  LEA.HI.X.SX32 R57, R59, R34, 0x1, P6 ;  /* 0x000000223b397211 */ /* 0x000fe400030f0eff */
[----:B0-----:R-:W-:Y:S02]  /*4fc0*/  LEA R52, P6, R61, R0, 0x1 ;  /* 0x000000003d347211 */ /* 0x001fe400078c08ff */
[----:B------:R-:W-:Y:S01]  /*4fd0*/  PRMT R26, R8, 0x7632, R26 ;  /* 0x00007632081a7816 */ /* 0x000fe2000000001a */
[----:B-1----:R-:W-:Y:S01]  /*4fe0*/  IMAD R55, R49, 0x2, R61 ;  /* 0x0000000231377824 */ /* 0x002fe200078e023d */
[----:B------:R-:W-:Y:S01]  /*4ff0*/  LEA.HI.X.SX32 R53, R61, R34, 0x1, P6 ;  /* 0x000000223d357211 */ /* 0x000fe200030f0eff */
[----:B------:R0:W-:Y:S01]  /*5000*/  @P4 STG.E.U16 [R56.64], R28 ;  /* 0x0000001c38004986 */ /* 0x0001e2000c101506 */
[----:B------:R-:W-:Y:S01]  /*5010*/  ISETP.LT.AND P2, PT, R95, c[0x0][0x17c], !P0 ;  /* 0x00005f005f007a0c */ /* 0x000fe20004741270 */
[----:B--2---:R-:W-:Y:S01]  /*5020*/  IMAD R51, R49, 0x2, R55 ;  /* 0x0000000231337824 */ /* 0x004fe200078e0237 */
[----:B------:R-:W-:Y:S01]  /*5030*/  LEA R54, P6, R55, R0, 0x1 ;  /* 0x0000000037367211 */ /* 0x000fe200078c08ff */
[----:B------:R1:W-:Y:S01]  /*5040*/  @P3 STG.E.U16 [R52.64], R26 ;  /* 0x0000001a34003986 */ /* 0x0003e2000c101506 */
[----:B------:R-:W-:Y:S01]  /*5050*/  ISETP.LT.AND P5, PT, R94, c[0x0][0x17c], !P0 ;  /* 0x00005f005e007a0c */ /* 0x000fe200047a1270 */
[----:B------:R-:W-:Y:S01]  /*5060*/  IMAD R59, R49, 0x2, R51 ;  /* 0x00000002313b7824 */ /* 0x000fe200078e0233 */
[----:B------:R-:W-:-:S02]  /*5070*/  LEA.HI.X.SX32 R55, R55, R34, 0x1, P6 ;  /* 0x0000002237377211 */ /* 0x000fc400030f0eff */
[----:B------:R-:W-:Y:S02]  /*5080*/  LEA R50, P6, R51, R0, 0x1 ;  /* 0x0000000033327211 */ /* 0x000fe400078c08ff */
[----:B------:R-:W-:Y:S01]  /*5090*/  ISETP.LT.AND P4, PT, R93, c[0x0][0x17c], !P0 ;  /* 0x00005f005d007a0c */ /* 0x000fe20004781270 */
[----:B------:R2:W-:Y:S01]  /*50a0*/  @P1 STG.E.U16 [R54.64], R10 ;  /* 0x0000000a36001986 */ /* 0x0005e2000c101506 */
[----:B------:R-:W-:Y:S02]  /*50b0*/  LEA.HI.X.SX32 R51, R51, R34, 0x1, P6 ;  /* 0x0000002233337211 */ /* 0x000fe400030f0eff */
[----:B0-----:R-:W-:Y:S01]  /*50c0*/  LEA R56, P6, R59, R0, 0x1 ;  /* 0x000000003b387211 */ /* 0x001fe200078c08ff */
[----:B-1----:R-:W-:Y:S01]  /*50d0*/  IMAD R53, R49, 0x2, R59 ;  /* 0x0000000231357824 */ /* 0x002fe200078e023b */
[----:B------:R-:W-:Y:S01]  /*50e0*/  PRMT R28, R14, 0x7632, R28 ;  /* 0x000076320e1c7816 */ /* 0x000fe2000000001c */
[----:B------:R0:W-:Y:S01]  /*50f0*/  @P2 STG.E.U16 [R50.64], R20 ;  /* 0x0000001432002986 */ /* 0x0001e2000c101506 */
[----:B------:R-:W-:-:S02]  /*5100*/  LEA.HI.X.SX32 R57, R59, R34, 0x1, P6 ;  /* 0x000000223b397211 */ /* 0x000fc400030f0eff */
[----:B------:R-:W-:Y:S02]  /*5110*/  LEA R52, P6, R53, R0, 0x1 ;  /* 0x0000000035347211 */ /* 0x000fe400078c08ff */
[----:B------:R-:W-:Y:S01]  /*5120*/  PRMT R26, R12, 0x7632, R26 ;  /* 0x000076320c1a7816 */ /* 0x000fe2000000001a */
[----:B--2---:R-:W-:Y:S01]  /*5130*/  IMAD R55, R49, 0x2, R53 ;  /* 0x0000000231377824 */ /* 0x004fe200078e0235 */
[----:B------:R-:W-:Y:S01]  /*5140*/  LEA.HI.X.SX32 R53, R53, R34, 0x1, P6 ;  /* 0x0000002235357211 */ /* 0x000fe200030f0eff */
[----:B------:R1:W-:Y:S01]  /*5150*/  @P5 STG.E.U16 [R56.64], R28 ;  /* 0x0000001c38005986 */ /* 0x0003e2000c101506 */
[----:B------:R-:W-:Y:S01]  /*5160*/  ISETP.LT.AND P3, PT, R92, c[0x0][0x17c], !P0 ;  /* 0x00005f005c007a0c */ /* 0x000fe20004761270 */
[----:B------:R-:W-:Y:S01]  /*5170*/  IMAD R59, R49, 0x2, R55 ;  /* 0x00000002313b7824 */ /* 0x000fe200078e0237 */
[----:B------:R-:W-:Y:S01]  /*5180*/  LEA R54, P6, R55, R0, 0x1 ;  /* 0x0000000037367211 */ /* 0x000fe200078c08ff */
[----:B------:R2:W-:Y:S01]  /*5190*/  @P4 STG.E.U16 [R52.64], R26 ;  /* 0x0000001a34004986 */ /* 0x0005e2000c101506 */
[----:B------:R-:W-:-:S02]  /*51a0*/  ISETP.LT.AND P1, PT, R91, c[0x0][0x17c], !P0 ;  /* 0x00005f005b007a0c */ /* 0x000fc40004721270 */
[----:B------:R-:W-:Y:S02]  /*51b0*/  LEA.HI.X.SX32 R55, R55, R34, 0x1, P6 ;  /* 0x0000002237377211 */ /* 0x000fe400030f0eff */
[----:B0-----:R-:W-:Y:S02]  /*51c0*/  LEA R50, P6, R59, R0, 0x1 ;  /* 0x000000003b327211 */ /* 0x001fe400078c08ff */
[----:B------:R-:W-:Y:S01]  /*51d0*/  ISETP.LT.AND P2, PT, R90, c[0x0][0x17c], !P0 ;  /* 0x00005f005a007a0c */ /* 0x000fe20004741270 */
[----:B-1----:R-:W-:Y:S01]  /*51e0*/  IMAD R57, R49, 0x2, R59 ;  /* 0x0000000231397824 */ /* 0x002fe200078e023b */
[----:B------:R-:W-:Y:S02]  /*51f0*/  LEA.HI.X.SX32 R51, R59, R34, 0x1, P6 ;  /* 0x000000223b337211 */ /* 0x000fe400030f0eff */
[----:B------:R-:W-:Y:S01]  /*5200*/  PRMT R2, R2, 0x7632, R2 ;  /* 0x0000763202027816 */ /* 0x000fe20000000002 */
[----:B--2---:R-:W-:Y:S01]  /*5210*/  IMAD R53, R49, 0x2, R57 ;  /* 0x0000000231357824 */ /* 0x004fe200078e0239 */
[----:B------:R-:W-:-:S02]  /*5220*/  LEA R56, P6, R57, R0, 0x1 ;  /* 0x0000000039387211 */ /* 0x000fc400078c08ff */
[----:B------:R-:W-:Y:S01]  /*5230*/  PRMT R18, R18, 0x7632, R18 ;  /* 0x0000763212127816 */ /* 0x000fe20000000012 */
[----:B------:R-:W-:Y:S01]  /*5240*/  IMAD R59, R49, 0x2, R53 ;  /* 0x00000002313b7824 */ /* 0x000fe200078e0235 */
[----:B------:R-:W-:Y:S01]  /*5250*/  LEA.HI.X.SX32 R57, R57, R34, 0x1, P6 ;  /* 0x0000002239397211 */ /* 0x000fe200030f0eff */
[----:B------:R0:W-:Y:S01]  /*5260*/  @P3 STG.E.U16 [R54.64], R2 ;  /* 0x0000000236003986 */ /* 0x0001e2000c101506 */
[C---:B------:R-:W-:Y:S02]  /*5270*/  LEA R52, P6, R53.reuse, R0, 0x1 ;  /* 0x0000000035347211 */ /* 0x040fe400078c08ff */
[----:B------:R-:W-:Y:S01]  /*5280*/  PRMT R28, R24, 0x7632, R28 ;  /* 0x00007632181c7816 */ /* 0x000fe2000000001c */
[----:B------:R1:W-:Y:S01]  /*5290*/  @P1 STG.E.U16 [R50.64], R18 ;  /* 0x0000001232001986 */ /* 0x0003e2000c101506 */
[----:B------:R-:W-:Y:S02]  /*52a0*/  LEA.HI.X.SX32 R53, R53, R34, 0x1, P6 ;  /* 0x0000002235357211 */ /* 0x000fe400030f0eff */
[----:B------:R-:W-:Y:S01]  /*52b0*/  ISETP.LT.AND P5, PT, R89, c[0x0][0x17c], !P0 ;  /* 0x00005f0059007a0c */ /* 0x000fe200047a1270 */
[----:B------:R2:W-:Y:S01]  /*52c0*/  @P2 STG.E.U16 [R56.64], R28 ;  /* 0x0000001c38002986 */ /* 0x0005e2000c101506 */
[----:B------:R-:W-:-:S02]  /*52d0*/  ISETP.LT.AND P4, PT, R88, c[0x0][0x17c], !P0 ;  /* 0x00005f0058007a0c */ /* 0x000fc40004781270 */
[----:B------:R-:W-:Y:S02]  /*52e0*/  PRMT R26, R26, 0x7632, R26 ;  /* 0x000076321a1a7816 */ /* 0x000fe4000000001a */
[----:B0-----:R-:W-:Y:S02]  /*52f0*/  LEA R54, P6, R59, R0, 0x1 ;  /* 0x000000003b367211 */ /* 0x001fe400078c08ff */
[----:B------:R-:W-:Y:S01]  /*5300*/  PRMT R2, R28, 0x7632, R2 ;  /* 0x000076321c027816 */ /* 0x000fe20000000002 */
[----:B-1----:R-:W-:Y:S01]  /*5310*/  IMAD R51, R49, 0x2, R59 ;  /* 0x0000000231337824 */ /* 0x002fe200078e023b */
[----:B------:R-:W-:Y:S02]  /*5320*/  LEA.HI.X.SX32 R55, R59, R34, 0x1, P6 ;  /* 0x000000223b377211 */ /* 0x000fe400030f0eff */
[----:B------:R-:W-:Y:S01]  /*5330*/  ISETP.LT.AND P3, PT, R87, c[0x0][0x17c], !P0 ;  /* 0x00005f0057007a0c */ /* 0x000fe20004761270 */
[----:B--2---:R-:W-:Y:S01]  /*5340*/  IMAD R57, R49, 0x2, R51 ;  /* 0x0000000231397824 */ /* 0x004fe200078e0233 */
[----:B------:R-:W-:Y:S01]  /*5350*/  LEA R50, P6, R51, R0, 0x1 ;  /* 0x0000000033327211 */ /* 0x000fe200078c08ff */
[----:B------:R0:W-:Y:S01]  /*5360*/  @P5 STG.E.U16 [R52.64], R26 ;  /* 0x0000001a34005986 */ /* 0x0001e2000c101506 */
[----:B------:R-:W-:Y:S01]  /*5370*/  ISETP.LT.AND P1, PT, R86, c[0x0][0x17c], !P0 ;  /* 0x00005f0056007a0c */ /* 0x000fe20004721270 */
[----:B------:R-:W-:Y:S01]  /*5380*/  IMAD R59, R49, 0x2, R57 ;  /* 0x00000002313b7824 */ /* 0x000fe200078e0239 */
[----:B------:R-:W-:Y:S01]  /*5390*/  LEA.HI.X.SX32 R51, R51, R34, 0x1, P6 ;  /* 0x0000002233337211 */ /* 0x000fe200030f0eff */
[----:B------:R1:W-:Y:S01]  /*53a0*/  @P4 STG.E.U16 [R54.64], R2 ;  /* 0x0000000236004986 */ /* 0x0003e2000c101506 */
[----:B------:R-:W-:-:S02]  /*53b0*/  LEA R56, P6, R57, R0, 0x1 ;  /* 0x0000000039387211 */ /* 0x000fc400078c08ff */
[----:B------:R-:W-:Y:S02]  /*53c0*/  PRMT R30, R30, 0x7632, R30 ;  /* 0x000076321e1e7816 */ /* 0x000fe4000000001e */
[----:B------:R-:W-:Y:S02]  /*53d0*/  LEA.HI.X.SX32 R57, R57, R34, 0x1, P6 ;  /* 0x0000002239397211 */ /* 0x000fe400030f0eff */
[----:B------:R-:W-:Y:S01]  /*53e0*/  ISETP.LT.AND P2, PT, R85, c[0x0][0x17c], !P0 ;  /* 0x00005f0055007a0c */ /* 0x000fe20004741270 */
[----:B------:R2:W-:Y:S01]  /*53f0*/  @P3 STG.E.U16 [R50.64], R30 ;  /* 0x0000001e32003986 */ /* 0x0005e2000c101506 */
[----:B0-----:R-:W-:Y:S02]  /*5400*/  LEA R52, P6, R59, R0, 0x1 ;  /* 0x000000003b347211 */ /* 0x001fe400078c08ff */
[----:B------:R-:W-:Y:S01]  /*5410*/  PRMT R28, R32, 0x7632, R28 ;  /* 0x00007632201c7816 */ /* 0x000fe2000000001c */
[----:B-1----:R-:W-:Y:S01]  /*5420*/  IMAD R55, R49, 0x2, R59 ;  /* 0x0000000231377824 */ /* 0x002fe200078e023b */
[----:B------:R-:W-:-:S02]  /*5430*/  LEA.HI.X.SX32 R53, R59, R34, 0x1, P6 ;  /* 0x000000223b357211 */ /* 0x000fc400030f0eff */
[----:B------:R-:W-:Y:S01]  /*5440*/  ISETP.LT.AND P5, PT, R84, c[0x0][0x17c], !P0 ;  /* 0x00005f0054007a0c */ /* 0x000fe200047a1270 */
[----:B------:R-:W-:Y:S01]  /*5450*/  IMAD R59, R49, 0x2, R55 ;  /* 0x00000002313b7824 */ /* 0x000fe200078e0237 */
[----:B------:R-:W-:Y:S01]  /*5460*/  LEA R54, P6, R55, R0, 0x1 ;  /* 0x0000000037367211 */ /* 0x000fe200078c08ff */
[----:B------:R0:W-:Y:S01]  /*5470*/  @P1 STG.E.U16 [R56.64], R28 ;  /* 0x0000001c38001986 */ /* 0x0001e2000c101506 */
[----:B------:R-:W-:Y:S01]  /*5480*/  ISETP.LT.AND P4, PT, R83, c[0x0][0x17c], !P0 ;  /* 0x00005f0053007a0c */ /* 0x000fe20004781270 */
[----:B------:R-:W-:Y:S01]  /*5490*/  IMAD R61, R49, 0x2, R59 ;  /* 0x00000002313d7824 */ /* 0x000fe200078e023b */
[----:B------:R-:W-:Y:S01]  /*54a0*/  LEA.HI.X.SX32 R55, R55, R34, 0x1, P6 ;  /* 0x0000002237377211 */ /* 0x000fe200030f0eff */
[----:B------:R1:W-:Y:S01]  /*54b0*/  @P2 STG.E.U16 [R52.64], R5 ;  /* 0x0000000534002986 */ /* 0x0003e2000c101506 */
[----:B--2---:R-:W-:Y:S02]  /*54c0*/  LEA R50, P6, R59, R0, 0x1 ;  /* 0x000000003b327211 */ /* 0x004fe400078c08ff */
[----:B------:R-:W-:-:S02]  /*54d0*/  ISETP.LT.AND P3, PT, R82, c[0x0][0x17c], !P0 ;  /* 0x00005f0052007a0c */ /* 0x000fc40004761270 */
[----:B------:R-:W-:Y:S01]  /*54e0*/  LEA.HI.X.SX32 R51, R59, R34, 0x1, P6 ;  /* 0x000000223b337211 */ /* 0x000fe200030f0eff */
[----:B------:R-:W-:Y:S01]  /*54f0*/  IMAD R59, R49, 0x2, R61 ;  /* 0x00000002313b7824 */ /* 0x000fe200078e023d */
[----:B------:R2:W-:Y:S01]  /*5500*/  @P5 STG.E.U16 [R54.64], R7 ;  /* 0x0000000736005986 */ /* 0x0005e2000c101506 */
[----:B0-----:R-:W-:Y:S02]  /*5510*/  LEA R56, P6, R61, R0, 0x1 ;  /* 0x000000003d387211 */ /* 0x001fe400078c08ff */
[----:B------:R-:W-:Y:S01]  /*5520*/  ISETP.LT.AND P1, PT, R81, c[0x0][0x17c], !P0 ;  /* 0x00005f0051007a0c */ /* 0x000fe20004721270 */
[----:B------:R0:W-:Y:S01]  /*5530*/  @P4 STG.E.U16 [R50.64], R23 ;  /* 0x0000001732004986 */ /* 0x0001e2000c101506 */
[----:B------:R-:W-:Y:S01]  /*5540*/  LEA.HI.X.SX32 R57, R61, R34, 0x1, P6 ;  /* 0x000000223d397211 */ /* 0x000fe200030f0eff */
[----:B------:R-:W-:Y:S01]  /*5550*/  IMAD R61, R49, 0x2, R59 ;  /* 0x00000002313d7824 */ /* 0x000fe200078e023b */
[C---:B-1----:R-:W-:Y:S02]  /*5560*/  LEA R52, P6, R59.reuse, R0, 0x1 ;  /* 0x000000003b347211 */ /* 0x042fe400078c08ff */
[----:B------:R-:W-:Y:S01]  /*5570*/  ISETP.LT.AND P2, PT, R80, c[0x0][0x17c], !P0 ;  /* 0x00005f0050007a0c */ /* 0x000fe20004741270 */
[----:B------:R1:W-:Y:S01]  /*5580*/  @P3 STG.E.U16 [R56.64], R17 ;  /* 0x0000001138003986 */ /* 0x0003e2000c101506 */
[----:B------:R-:W-:Y:S01]  /*5590*/  LEA.HI.X.SX32 R53, R59, R34, 0x1, P6 ;  /* 0x000000223b357211 */ /* 0x000fe200030f0eff */
[----:B------:R-:W-:Y:S01]  /*55a0*/  IMAD R59, R49, 0x2, R61 ;  /* 0x00000002313b7824 */ /* 0x000fe200078e023d */
[----:B--2---:R-:W-:-:S02]  /*55b0*/  LEA R54, P6, R61, R0, 0x1 ;  /* 0x000000003d367211 */ /* 0x004fc400078c08ff */
[----:B------:R-:W-:Y:S01]  /*55c0*/  ISETP.LT.AND P5, PT, R79, c[0x0][0x17c], !P0 ;  /* 0x00005f004f007a0c */ /* 0x000fe200047a1270 */
[----:B------:R2:W-:Y:S01]  /*55d0*/  @P1 STG.E.U16 [R52.64], R9 ;  /* 0x0000000934001986 */ /* 0x0005e2000c101506 */
[----:B------:R-:W-:Y:S01]  /*55e0*/  LEA.HI.X.SX32 R55, R61, R34, 0x1, P6 ;  /* 0x000000223d377211 */ /* 0x000fe200030f0eff */
[----:B------:R-:W-:Y:S01]  /*55f0*/  IMAD R61, R49, 0x2, R59 ;  /* 0x00000002313d7824 */ /* 0x000fe200078e023b */
[C---:B0-----:R-:W-:Y:S02]  /*5600*/  LEA R50, P6, R59.reuse, R0, 0x1 ;  /* 0x000000003b327211 */ /* 0x041fe400078c08ff */
[----:B------:R-:W-:Y:S01]  /*5610*/  ISETP.LT.AND P4, PT, R78, c[0x0][0x17c], !P0 ;  /* 0x00005f004e007a0c */ /* 0x000fe20004781270 */
[----:B------:R0:W-:Y:S01]  /*5620*/  @P2 STG.E.U16 [R54.64], R11 ;  /* 0x0000000b36002986 */ /* 0x0001e2000c101506 */
[----:B------:R-:W-:Y:S01]  /*5630*/  LEA.HI.X.SX32 R51, R59, R34, 0x1, P6 ;  /* 0x000000223b337211 */ /* 0x000fe200030f0eff */
[----:B------:R-:W-:Y:S01]  /*5640*/  IMAD R59, R49, 0x2, R61 ;  /* 0x00000002313b7824 */ /* 0x000fe200078e023d */
[----:B-1----:R-:W-:-:S02]  /*5650*/  LEA R56, P6, R61, R0, 0x1 ;  /* 0x000000003d387211 */ /* 0x002fc400078c08ff */
[----:B------:R-:W-:Y:S01]  /*5660*/  ISETP.LT.AND P3, PT, R77, c[0x0][0x17c], !P0 ;  /* 0x00005f004d007a0c */ /* 0x000fe20004761270 */
[----:B------:R1:W-:Y:S01]  /*5670*/  @P5 STG.E.U16 [R50.64], R21 ;  /* 0x0000001532005986 */ /* 0x0003e2000c101506 */
[----:B------:R-:W-:Y:S01]  /*5680*/  LEA.HI.X.SX32 R57, R61, R34, 0x1, P6 ;  /* 0x000000223d397211 */ /* 0x000fe200030f0eff */
[----:B------:R-:W-:Y:S01]  /*5690*/  IMAD R61, R49, 0x2, R59 ;  /* 0x00000002313d7824 */ /* 0x000fe200078e023b */
[C---:B--2---:R-:W-:Y:S02]  /*56a0*/  LEA R52, P6, R59.reuse, R0, 0x1 ;  /* 0x000000003b347211 */ /* 0x044fe400078c08ff */
[----:B------:R-:W-:Y:S01]  /*56b0*/  ISETP.LT.AND P1, PT, R76, c[0x0][0x17c], !P0 ;  /* 0x00005f004c007a0c */ /* 0x000fe20004721270 */
[----:B------:R2:W-:Y:S01]  /*56c0*/  @P4 STG.E.U16 [R56.64], R15 ;  /* 0x0000000f38004986 */ /* 0x0005e2000c101506 */
[----:B------:R-:W-:Y:S01]  /*56d0*/  LEA.HI.X.SX32 R53, R59, R34, 0x1, P6 ;  /* 0x000000223b357211 */ /* 0x000fe200030f0eff */
[----:B------:R-:W-:Y:S01]  /*56e0*/  IMAD R59, R49, 0x2, R61 ;  /* 0x00000002313b7824 */ /* 0x000fe200078e023d */
[----:B0-----:R-:W-:-:S02]  /*56f0*/  LEA R54, P6, R61, R0, 0x1 ;  /* 0x000000003d367211 */ /* 0x001fc400078c08ff */
        /* <DEDUP_REMOVED lines=26> */
[----:B------:R-:W-:Y:S01]  /*58a0*/  @P3 STG.E.U16 [R54.64], R29 ;  /* 0x0000001d36003986 */ /* 0x000fe2000c101506 */
[----:B------:R-:W-:Y:S02]  /*58b0*/  LEA.HI.X.SX32 R51, R59, R34, 0x1, P6 ;  /* 0x000000223b337211 */ /* 0x000fe400030f0eff */
[----:B------:R-:W-:Y:S01]  /*58c0*/  ISETP.LT.AND P3, PT, R47, c[0x0][0x17c], !P0 ;  /* 0x00005f002f007a0c */ /* 0x000fe20004761270 */
[----:B------:R-:W-:Y:S01]  /*58d0*/  IMAD R47, R49, 0x2, R61 ;  /* 0x00000002312f7824 */ /* 0x000fe200078e023d */
[----:B0-----:R-:W-:Y:S01]  /*58e0*/  LEA R56, P6, R61, R0, 0x1 ;  /* 0x000000003d387211 */ /* 0x001fe200078c08ff */
[----:B------:R-:W-:Y:S01]  /*58f0*/  @P1 STG.E.U16 [R50.64], R31 ;  /* 0x0000001f32001986 */ /* 0x000fe2000c101506 */
[----:B------:R-:W-:Y:S01]  /*5900*/  ISETP.LT.AND P1, PT, R46, c[0x0][0x17c], !P0 ;  /* 0x00005f002e007a0c */ /* 0x000fe20004721270 */
[----:B-1----:R-:W-:Y:S01]  /*5910*/  IMAD R53, R49, 0x2, R47 ;  /* 0x0000000231357824 */ /* 0x002fe200078e022f */
[----:B------:R-:W-:-:S02]  /*5920*/  LEA.HI.X.SX32 R57, R61, R34, 0x1, P6 ;  /* 0x000000223d397211 */ /* 0x000fc400030f0eff */
[----:B------:R-:W-:Y:S02]  /*5930*/  ISETP.LT.AND P5, PT, R60, c[0x0][0x17c], !P0 ;  /* 0x00005f003c007a0c */ /* 0x000fe400047a1270 */
[C---:B------:R-:W-:Y:S01]  /*5940*/  LEA R46, P6, R47.reuse, R0, 0x1 ;  /* 0x000000002f2e7211 */ /* 0x040fe200078c08ff */
[----:B------:R-:W-:Y:S01]  /*5950*/  @P2 STG.E.U16 [R56.64], R33 ;  /* 0x0000002138002986 */ /* 0x000fe2000c101506 */
[----:B------:R-:W-:Y:S02]  /*5960*/  ISETP.LT.AND P4, PT, R48, c[0x0][0x17c], !P0 ;  /* 0x00005f0030007a0c */ /* 0x000fe40004781270 */
[----:B------:R-:W-:Y:S02]  /*5970*/  LEA.HI.X.SX32 R47, R47, R34, 0x1, P6 ;  /* 0x000000222f2f7211 */ /* 0x000fe400030f0eff */
[----:B------:R-:W-:Y:S02]  /*5980*/  LEA R4, P6, R53, R0, 0x1 ;  /* 0x0000000035047211 */ /* 0x000fe400078c08ff */
[----:B------:R-:W-:Y:S01]  /*5990*/  PRMT R3, R7, 0x7632, R3 ;  /* 0x0000763207037816 */ /* 0x000fe20000000003 */
[----:B------:R-:W-:Y:S01]  /*59a0*/  IMAD R7, R49, 0x2, R53 ;  /* 0x0000000231077824 */ /* 0x000fe200078e0235 */
[----:B------:R-:W-:-:S02]  /*59b0*/  PRMT R2, R5, 0x7632, R2 ;  /* 0x0000763205027816 */ /* 0x000fc40000000002 */
[----:B------:R-:W-:Y:S02]  /*59c0*/  LEA.HI.X.SX32 R5, R53, R34, 0x1, P6 ;  /* 0x0000002235057211 */ /* 0x000fe400030f0eff */
[----:B------:R-:W-:Y:S01]  /*59d0*/  ISETP.LT.AND P2, PT, R45, c[0x0][0x17c], !P0 ;  /* 0x00005f002d007a0c */ /* 0x000fe20004741270 */
[----:B------:R-:W-:Y:S01]  /*59e0*/  IMAD R45, R49, 0x2, R7 ;  /* 0x00000002312d7824 */ /* 0x000fe200078e0207 */
[----:B------:R-:W-:Y:S01]  /*59f0*/  LEA R6, P6, R7, R0, 0x1 ;  /* 0x0000000007067211 */ /* 0x000fe200078c08ff */
[----:B------:R0:W-:Y:S01]  /*5a00*/  @P5 STG.E.U16 [R46.64], R2 ;  /* 0x000000022e005986 */ /* 0x0001e2000c101506 */
[----:B------:R-:W-:Y:S02]  /*5a10*/  PRMT R9, R17, 0x7632, R9 ;  /* 0x0000763211097816 */ /* 0x000fe40000000009 */
[----:B------:R-:W-:Y:S01]  /*5a20*/  LEA.HI.X.SX32 R7, R7, R34, 0x1, P6 ;  /* 0x0000002207077211 */ /* 0x000fe200030f0eff */
[----:B------:R1:W-:Y:S01]  /*5a30*/  @P4 STG.E.U16 [R4.64], R3 ;  /* 0x0000000304004986 */ /* 0x0003e2000c101506 */
[----:B------:R-:W-:-:S02]  /*5a40*/  LEA R16, P6, R45, R0, 0x1 ;  /* 0x000000002d107211 */ /* 0x000fc400078c08ff */
[----:B------:R-:W-:Y:S02]  /*5a50*/  ISETP.LT.AND P4, PT, R43, c[0x0][0x17c], !P0 ;  /* 0x00005f002b007a0c */ /* 0x000fe40004781270 */
[----:B------:R-:W-:Y:S02]  /*5a60*/  LEA.HI.X.SX32 R17, R45, R34, 0x1, P6 ;  /* 0x000000222d117211 */ /* 0x000fe400030f0eff */
[----:B------:R-:W-:Y:S02]  /*5a70*/  ISETP.LT.AND P5, PT, R44, c[0x0][0x17c], !P0 ;  /* 0x00005f002c007a0c */ /* 0x000fe400047a1270 */
[----:B0-----:R-:W-:Y:S02]  /*5a80*/  PRMT R2, R9, 0x7632, R2 ;  /* 0x0000763209027816 */ /* 0x001fe40000000002 */
[----:B------:R-:W-:Y:S02]  /*5a90*/  PRMT R21, R21, 0x7632, R21 ;  /* 0x0000763215157816 */ /* 0x000fe40000000015 */
[----:B-1----:R-:W-:Y:S01]  /*5aa0*/  PRMT R5, R23, 0x7632, R5 ;  /* 0x0000763217057816 */ /* 0x002fe20000000005 */
[----:B------:R-:W-:Y:S01]  /*5ab0*/  IMAD R23, R49, 0x2, R45 ;  /* 0x0000000231177824 */ /* 0x000fe200078e022d */
[----:B------:R-:W-:-:S02]  /*5ac0*/  PRMT R3, R11, 0x7632, R3 ;  /* 0x000076320b037816 */ /* 0x000fc40000000003 */
[----:B------:R-:W-:Y:S01]  /*5ad0*/  PRMT R19, R19, 0x7632, R19 ;  /* 0x0000763213137816 */ /* 0x000fe20000000013 */
[----:B------:R-:W-:Y:S01]  /*5ae0*/  IMAD R43, R49, 0x2, R23 ;  /* 0x00000002312b7824 */ /* 0x000fe200078e0217 */
[----:B------:R-:W-:Y:S01]  /*5af0*/  LEA R4, P6, R23, R0, 0x1 ;  /* 0x0000000017047211 */ /* 0x000fe200078c08ff */
[----:B------:R0:W-:Y:S01]  /*5b00*/  @P3 STG.E.U16 [R6.64], R5 ;  /* 0x0000000506003986 */ /* 0x0001e2000c101506 */
[----:B------:R-:W-:Y:S01]  /*5b10*/  ISETP.LT.AND P3, PT, R42, c[0x0][0x17c], !P0 ;  /* 0x00005f002a007a0c */ /* 0x000fe20004761270 */
[----:B------:R-:W-:Y:S01]  /*5b20*/  IMAD R11, R49, 0x2, R43 ;  /* 0x00000002310b7824 */ /* 0x000fe200078e022b */
[----:B------:R-:W-:Y:S01]  /*5b30*/  PRMT R25, R25, 0x7632, R25 ;  /* 0x0000763219197816 */ /* 0x000fe20000000019 */
[----:B------:R1:W-:Y:S01]  /*5b40*/  @P1 STG.E.U16 [R16.64], R9 ;  /* 0x0000000910001986 */ /* 0x0003e2000c101506 */
[----:B------:R-:W-:Y:S02]  /*5b50*/  ISETP.LT.AND P1, PT, R41, c[0x0][0x17c], !P0 ;  /* 0x00005f0029007a0c */ /* 0x000fe40004721270 */
[----:B------:R-:W-:-:S02]  /*5b60*/  PRMT R27, R27, 0x7632, R27 ;  /* 0x000076321b1b7816 */ /* 0x000fc4000000001b */
[----:B------:R-:W-:Y:S02]  /*5b70*/  PRMT R29, R29, 0x7632, R29 ;  /* 0x000076321d1d7816 */ /* 0x000fe4000000001d */
[----:B------:R-:W-:Y:S02]  /*5b80*/  PRMT R31, R31, 0x7632, R31 ;  /* 0x000076321f1f7816 */ /* 0x000fe4000000001f */
[----:B0-----:R-:W-:Y:S02]  /*5b90*/  LEA.HI.X.SX32 R5, R23, R34, 0x1, P6 ;  /* 0x0000002217057211 */ /* 0x001fe400030f0eff */
[----:B------:R-:W-:Y:S01]  /*5ba0*/  LEA R8, P6, R43, R0, 0x1 ;  /* 0x000000002b087211 */ /* 0x000fe200078c08ff */
[----:B-1----:R-:W-:Y:S02]  /*5bb0*/  IMAD R17, R49, 0x2, R11 ;  /* 0x0000000231117824 */ /* 0x002fe400078e020b */
[----:B------:R0:W-:Y:S01]  /*5bc0*/  @P2 STG.E.U16 [R4.64], R2 ;  /* 0x0000000204002986 */ /* 0x0001e2000c101506 */
[----:B------:R-:W-:-:S02]  /*5bd0*/  LEA.HI.X.SX32 R9, R43, R34, 0x1, P6 ;  /* 0x000000222b097211 */ /* 0x000fc400030f0eff */
[C---:B------:R-:W-:Y:S02]  /*5be0*/  LEA R6, P6, R11.reuse, R0, 0x1 ;  /* 0x000000000b067211 */ /* 0x040fe400078c08ff */
[----:B------:R-:W-:Y:S01]  /*5bf0*/  ISETP.LT.AND P2, PT, R40, c[0x0][0x17c], !P0 ;  /* 0x00005f0028007a0c */ /* 0x000fe20004741270 */
[----:B------:R1:W-:Y:S01]  /*5c00*/  @P5 STG.E.U16 [R8.64], R3 ;  /* 0x0000000308005986 */ /* 0x0003e2000c101506 */
[----:B------:R-:W-:Y:S02]  /*5c10*/  LEA.HI.X.SX32 R7, R11, R34, 0x1, P6 ;  /* 0x000000220b077211 */ /* 0x000fe400030f0eff */
[----:B------:R-:W-:Y:S02]  /*5c20*/  LEA R10, P6, R17, R0, 0x1 ;  /* 0x00000000110a7211 */ /* 0x000fe400078c08ff */
[----:B------:R-:W-:Y:S01]  /*5c30*/  ISETP.LT.AND P5, PT, R39, c[0x0][0x17c], !P0 ;  /* 0x00005f0027007a0c */ /* 0x000fe200047a1270 */
[----:B------:R-:W-:Y:S01]  /*5c40*/  @P4 STG.E.U16 [R6.64], R21 ;  /* 0x0000001506004986 */ /* 0x000fe2000c101506 */
[----:B0-----:R-:W-:Y:S01]  /*5c50*/  PRMT R5, R15, 0x7632, R5 ;  /* 0x000076320f057816 */ /* 0x001fe20000000005 */
[----:B------:R-:W-:Y:S01]  /*5c60*/  IMAD R15, R49, 0x2, R17 ;  /* 0x00000002310f7824 */ /* 0x000fe200078e0211 */
[----:B------:R-:W-:-:S02]  /*5c70*/  LEA.HI.X.SX32 R11, R17, R34, 0x1, P6 ;  /* 0x00000022110b7211 */ /* 0x000fc400030f0eff */
[----:B------:R-:W-:Y:S01]  /*5c80*/  ISETP.LT.AND P4, PT, R38, c[0x0][0x17c], !P0 ;  /* 0x00005f0026007a0c */ /* 0x000fe20004781270 */
[----:B-1----:R-:W-:Y:S01]  /*5c90*/  IMAD R9, R49, 0x2, R15 ;  /* 0x0000000231097824 */ /* 0x002fe200078e020f */
[----:B------:R-:W-:Y:S01]  /*5ca0*/  LEA R4, P6, R15, R0, 0x1 ;  /* 0x000000000f047211 */ /* 0x000fe200078c08ff */
[----:B------:R0:W-:Y:S01]  /*5cb0*/  @P3 STG.E.U16 [R10.64], R5 ;  /* 0x000000050a003986 */ /* 0x0001e2000c101506 */
[----:B------:R-:W-:Y:S02]  /*5cc0*/  PRMT R3, R13, 0x7632, R3 ;  /* 0x000076320d037816 */ /* 0x000fe40000000003 */
[----:B------:R-:W-:Y:S02]  /*5cd0*/  ISETP.LT.AND P3, PT, R37, c[0x0][0x17c], !P0 ;  /* 0x00005f0025007a0c */ /* 0x000fe40004761270 */
[----:B0-----:R-:W-:Y:S01]  /*5ce0*/  LEA.HI.X.SX32 R5, R15, R34, 0x1, P6 ;  /* 0x000000220f057211 */ /* 0x001fe200030f0eff */
[----:B------:R-:W-:Y:S01]  /*5cf0*/  IMAD R15, R49, 0x2, R9 ;  /* 0x00000002310f7824 */ /* 0x000fe200078e0209 */
[----:B------:R-:W-:-:S02]  /*5d00*/  LEA R8, P6, R9, R0, 0x1 ;  /* 0x0000000009087211 */ /* 0x000fc400078c08ff */
[----:B------:R-:W-:Y:S01]  /*5d10*/  PRMT R11, R3, 0x7632, R11 ;  /* 0x00007632030b7816 */ /* 0x000fe2000000000b */
[----:B------:R-:W-:Y:S01]  /*5d20*/  IMAD R7, R49, 0x2, R15 ;  /* 0x0000000231077824 */ /* 0x000fe200078e020f */
[----:B------:R0:W-:Y:S01]  /*5d30*/  @P1 STG.E.U16 [R4.64], R3 ;  /* 0x0000000304001986 */ /* 0x0001e2000c101506 */
[----:B------:R-:W-:Y:S02]  /*5d40*/  LEA R2, P1, R15, R0, 0x1 ;  /* 0x000000000f027211 */ /* 0x000fe400078208ff */
[----:B------:R-:W-:Y:S01]  /*5d50*/  IMAD R13, R49, 0x2, R7 ;  /* 0x00000002310d7824 */ /* 0x000fe200078e0207 */
[----:B------:R-:W-:-:S03]  /*5d60*/  LEA.HI.X.SX32 R9, R9, R34, 0x1, P6 ;  /* 0x0000002209097211 */ /* 0x000fc600030f0eff */
[----:B------:R-:W-:Y:S01]  /*5d70*/  IMAD R17, R49, 0x2, R13 ;  /* 0x0000000231117824 */ /* 0x000fe200078e020d */
[-C--:B------:R-:W-:Y:S01]  /*5d80*/  LEA R10, P6, R13, R0.reuse, 0x1 ;  /* 0x000000000d0a7211 */ /* 0x080fe200078c08ff */
[----:B------:R1:W-:Y:S01]  /*5d90*/  @P2 STG.E.U16 [R8.64], R11 ;  /* 0x0000000b08002986 */ /* 0x0003e2000c101506 */
[----:B------:R-:W-:Y:S02]  /*5da0*/  LEA R6, P2, R7, R0, 0x1 ;  /* 0x0000000007067211 */ /* 0x000fe400078408ff */
[-C--:B0-----:R-:W-:Y:S01]  /*5db0*/  LEA.HI.X.SX32 R3, R15, R34.reuse, 0x1, P1 ;  /* 0x000000220f037211 */ /* 0x081fe200008f0eff */
[----:B------:R-:W-:Y:S01]  /*5dc0*/  IMAD R15, R49, 0x2, R17 ;  /* 0x00000002310f7824 */ /* 0x000fe200078e0211 */
[----:B------:R-:W-:Y:S02]  /*5dd0*/  LEA.HI.X.SX32 R7, R7, R34, 0x1, P2 ;  /* 0x0000002207077211 */ /* 0x000fe400010f0eff */
[----:B------:R-:W-:Y:S01]  /*5de0*/  ISETP.LT.AND P2, PT, R35, c[0x0][0x17c], !P0 ;  /* 0x00005f0023007a0c */ /* 0x000fe20004741270 */
[----:B------:R-:W-:Y:S01]  /*5df0*/  IMAD R49, R49, 0x2, R15 ;  /* 0x0000000231317824 */ /* 0x000fe200078e020f */
[----:B------:R0:W-:Y:S01]  /*5e00*/  @P5 STG.E.U16 [R2.64], R19 ;  /* 0x0000001302005986 */ /* 0x0001e2000c101506 */
[----:B-1----:R-:W-:-:S03]  /*5e10*/  LEA R8, P1, R15, R0, 0x1 ;  /* 0x000000000f087211 */ /* 0x002fc600078208ff */
[----:B------:R0:W-:Y:S01]  /*5e20*/  @P4 STG.E.U16 [R6.64], R25 ;  /* 0x0000001906004986 */ /* 0x0001e2000c101506 */
[-C--:B------:R-:W-:Y:S02]  /*5e30*/  LEA.HI.X.SX32 R11, R13, R34.reuse, 0x1, P6 ;  /* 0x000000220d0b7211 */ /* 0x080fe400030f0eff */
[----:B------:R-:W-:Y:S02]  /*5e40*/  LEA.HI.X.SX32 R9, R15, R34, 0x1, P1 ;  /* 0x000000220f097211 */ /* 0x000fe400008f0eff */
[----:B------:R-:W-:Y:S01]  /*5e50*/  ISETP.LT.AND P1, PT, R62, c[0x0][0x17c], !P0 ;  /* 0x00005f003e007a0c */ /* 0x000fe20004721270 */
[----:B------:R0:W-:Y:S01]  /*5e60*/  @P3 STG.E.U16 [R10.64], R27 ;  /* 0x0000001b0a003986 */ /* 0x0001e2000c101506 */
[----:B------:R-:W-:Y:S02]  /*5e70*/  ISETP.LT.AND P0, PT, R36, c[0x0][0x17c], !P0 ;  /* 0x00005f0024007a0c */ /* 0x000fe40004701270 */
[----:B------:R-:W-:-:S04]  /*5e80*/  LEA R4, P6, R17, R0, 0x1 ;  /* 0x0000000011047211 */ /* 0x000fc800078c08ff */
[----:B------:R-:W-:Y:S02]  /*5e90*/  LEA.HI.X.SX32 R5, R17, R34, 0x1, P6 ;  /* 0x0000002211057211 */ /* 0x000fe400030f0eff */
[----:B------:R-:W-:-:S03]  /*5ea0*/  LEA R12, P6, R49, R0, 0x1 ;  /* 0x00000000310c7211 */ /* 0x000fc600078c08ff */
[----:B------:R0:W-:Y:S01]  /*5eb0*/  @P2 STG.E.U16 [R4.64], R29 ;  /* 0x0000001d04002986 */ /* 0x0001e2000c101506 */
[----:B------:R-:W-:-:S03]  /*5ec0*/  LEA.HI.X.SX32 R13, R49, R34, 0x1, P6 ;  /* 0x00000022310d7211 */ /* 0x000fc600030f0eff */
[----:B------:R0:W-:Y:S01]  /*5ed0*/  @P1 STG.E.U16 [R8.64], R31 ;  /* 0x0000001f08001986 */ /* 0x0001e2000c101506 */
[----:B------:R-:W-:Y:S05]  /*5ee0*/  @!P0 EXIT ;  /* 0x000000000000894d */ /* 0x000fea0003800000 */
[----:B0-----:R-:W-:-:S05]  /*5ef0*/  PRMT R6, R33, 0x7632, R6 ;  /* 0x0000763221067816 */ /* 0x001fca0000000006 */
[----:B------:R-:W-:Y:S01]  /*5f00*/  STG.E.U16 [R12.64], R6 ;  /* 0x000000060c007986 */ /* 0x000fe2000c101506 */
[----:B------:R-:W-:Y:S05]  /*5f10*/  EXIT ;  /* 0x000000000000794d */ /* 0x000fea0003800000 */
.L_x_4:
[----:B------:R-:W-:-:S00]  /*5f20*/  BRA `(.L_x_4) ;  /* 0xfffffff000007947 */ /* 0x000fc0000383ffff */
[----:B------:R-:W-:-:S00]  /*5f30*/  NOP ;  /* 0x0000000000007918 */ /* 0x000fc00000000000 */
        /* <DEDUP_REMOVED lines=12> */
.L_x_5:


//--------------------- .nv.shared.matmul_kernel  --------------------------
	.section	.nv.shared.matmul_kernel,"aw",@nobits
	.sectionflags	@""
	.align	16
